	.target	sm_90a

	.elftype	@"ET_EXEC"


//--------------------- .note.nv.tkinfo           --------------------------
	.section	.note.nv.tkinfo,"",@"SHT_NOTE"
	.sectionflags	@"SHF_NOTE_NV_TKINFO"
	.tkinfo
        /*0018*/ 	.word	0x00000002
        /*0030*/ 	.string	""
        /*0030*/ 	.string	"ptxas"
        /*0030*/ 	.string	"Cuda compilation tools, release 13.0, V13.0.88"
        /*0030*/ 	.string	"Build cuda_13.0.r13.0/compiler.36424714_0"
        /*0030*/ 	.string	"-arch sm_90a -m 64 "



//--------------------- .note.nv.cuinfo           --------------------------
	.section	.note.nv.cuinfo,"",@"SHT_NOTE"
	.sectionflags	@"SHF_NOTE_NV_CUINFO"
        /*0018*/ 	.short	0x0002
        /*001a*/ 	.short	0x005a
        /*001c*/ 	.short	0x0082
	.zero		2


//--------------------- .nv.info                  --------------------------
	.section	.nv.info,"",@"SHT_CUDA_INFO"
	.align	4


	//----- nvinfo : EIATTR_REGCOUNT
	.align		4
        /*0000*/ 	.byte	0x04, 0x2f
        /*0002*/ 	.short	(.L_12 - .L_11)
	.align		4
.L_11:
        /*0004*/ 	.word	index@(_ZN7cutlass13device_kernelINS_4gemm6kernel13GemmUniversalIN4cute5tupleIJiiiiEEENS1_10collective13CollectiveMmaINS1_37MainloopSm90TmaGmmaWarpSpecializedFP8ILi3ENS5_IJNS4_1CILi8EEENSA_ILi1EEESC_EEENS1_35KernelTmaWarpSpecializedCooperativeEEENS5_IJNSA_ILi256EEESG_NSA_ILi128EEEEEENS_12float_e4m3_tENS5_IJlSC_lEEESJ_SK_NS4_8TiledMMAINS4_8MMA_AtomIJNS4_4SM904GMMA31MMA_64x256x32_F32E4M3E4M3_SS_TNILNSO_7ScaleInE1ELSQ_1EEEEEENS4_6LayoutINS5_IJNSA_ILi2EEESC_SC_EEENS5_IJSC_NSA_ILi0EEESW_EEEEENS5_IJNS4_10UnderscoreESZ_SZ_EEEEENS4_13SM90_TMA_LOADENS4_14ComposedLayoutINS4_7SwizzleILi3ELi4ELi3EEENS4_18smem_ptr_flag_bitsILi8EEENST_INS5_IJSB_SH_EEENS5_IJSH_SC_EEEEEEEvNS4_8identityENS4_23SM90_TMA_LOAD_MULTICASTES1B_vS1C_EENS_8epilogue10collective6detail29Sm90TmaWarpSpecializedAdapterINS1G_15DefaultEpilogueISJ_SK_SK_NS1F_6thread17LinearCombinationISJ_Li1EffLNS1K_9ScaleType4KindE0ELNS_15FloatRoundStyleE2ESJ_EENS1_15EpilogueDefaultEEEEEvvEEEEvNT_6ParamsE)
        /*0008*/ 	.word	0x000000a8


	//----- nvinfo : EIATTR_FRAME_SIZE
	.align		4
.L_12:
        /*000c*/ 	.byte	0x04, 0x11
        /*000e*/ 	.short	(.L_14 - .L_13)
	.align		4
.L_13:
        /*0010*/ 	.word	index@(_ZN7cutlass13device_kernelINS_4gemm6kernel13GemmUniversalIN4cute5tupleIJiiiiEEENS1_10collective13CollectiveMmaINS1_37MainloopSm90TmaGmmaWarpSpecializedFP8ILi3ENS5_IJNS4_1CILi8EEENSA_ILi1EEESC_EEENS1_35KernelTmaWarpSpecializedCooperativeEEENS5_IJNSA_ILi256EEESG_NSA_ILi128EEEEEENS_12float_e4m3_tENS5_IJlSC_lEEESJ_SK_NS4_8TiledMMAINS4_8MMA_AtomIJNS4_4SM904GMMA31MMA_64x256x32_F32E4M3E4M3_SS_TNILNSO_7ScaleInE1ELSQ_1EEEEEENS4_6LayoutINS5_IJNSA_ILi2EEESC_SC_EEENS5_IJSC_NSA_ILi0EEESW_EEEEENS5_IJNS4_10UnderscoreESZ_SZ_EEEEENS4_13SM90_TMA_LOADENS4_14ComposedLayoutINS4_7SwizzleILi3ELi4ELi3EEENS4_18smem_ptr_flag_bitsILi8EEENST_INS5_IJSB_SH_EEENS5_IJSH_SC_EEEEEEEvNS4_8identityENS4_23SM90_TMA_LOAD_MULTICASTES1B_vS1C_EENS_8epilogue10collective6detail29Sm90TmaWarpSpecializedAdapterINS1G_15DefaultEpilogueISJ_SK_SK_NS1F_6thread17LinearCombinationISJ_Li1EffLNS1K_9ScaleType4KindE0ELNS_15FloatRoundStyleE2ESJ_EENS1_15EpilogueDefaultEEEEEvvEEEEvNT_6ParamsE)
        /*0014*/ 	.word	0x00000cc8


	//----- nvinfo : EIATTR_MIN_STACK_SIZE
	.align		4
.L_14:
        /*0018*/ 	.byte	0x04, 0x12
        /*001a*/ 	.short	(.L_16 - .L_15)
	.align		4
.L_15:
        /*001c*/ 	.word	index@(_ZN7cutlass13device_kernelINS_4gemm6kernel13GemmUniversalIN4cute5tupleIJiiiiEEENS1_10collective13CollectiveMmaINS1_37MainloopSm90TmaGmmaWarpSpecializedFP8ILi3ENS5_IJNS4_1CILi8EEENSA_ILi1EEESC_EEENS1_35KernelTmaWarpSpecializedCooperativeEEENS5_IJNSA_ILi256EEESG_NSA_ILi128EEEEEENS_12float_e4m3_tENS5_IJlSC_lEEESJ_SK_NS4_8TiledMMAINS4_8MMA_AtomIJNS4_4SM904GMMA31MMA_64x256x32_F32E4M3E4M3_SS_TNILNSO_7ScaleInE1ELSQ_1EEEEEENS4_6LayoutINS5_IJNSA_ILi2EEESC_SC_EEENS5_IJSC_NSA_ILi0EEESW_EEEEENS5_IJNS4_10UnderscoreESZ_SZ_EEEEENS4_13SM90_TMA_LOADENS4_14ComposedLayoutINS4_7SwizzleILi3ELi4ELi3EEENS4_18smem_ptr_flag_bitsILi8EEENST_INS5_IJSB_SH_EEENS5_IJSH_SC_EEEEEEEvNS4_8identityENS4_23SM90_TMA_LOAD_MULTICASTES1B_vS1C_EENS_8epilogue10collective6detail29Sm90TmaWarpSpecializedAdapterINS1G_15DefaultEpilogueISJ_SK_SK_NS1F_6thread17LinearCombinationISJ_Li1EffLNS1K_9ScaleType4KindE0ELNS_15FloatRoundStyleE2ESJ_EENS1_15EpilogueDefaultEEEEEvvEEEEvNT_6ParamsE)
        /*0020*/ 	.word	0x00000cc8
.L_16:


//--------------------- .nv.compat                --------------------------
	.section	.nv.compat,"",@"SHT_CUDA_COMPAT_INFO"
	.align	4
        /*0000*/ 	.byte	0x02, 0x09, 0x01, 0x00, 0x02, 0x02, 0x04, 0x00, 0x02, 0x05, 0x05, 0x00, 0x03, 0x07, 0x01, 0x01
        /*0010*/ 	.byte	0x02, 0x03, 0x01, 0x00, 0x02, 0x06, 0x01, 0x00, 0x04, 0x0b, 0x08, 0x00, 0x00, 0x00, 0x00, 0x00
        /*0020*/ 	.byte	0x00, 0x00, 0x00, 0x00


//--------------------- .nv.info._ZN7cutlass13device_kernelINS_4gemm6kernel13GemmUniversalIN4cute5tupleIJiiiiEEENS1_10collective13CollectiveMmaINS1_37MainloopSm90TmaGmmaWarpSpecializedFP8ILi3ENS5_IJNS4_1CILi8EEENSA_ILi1EEESC_EEENS1_35KernelTmaWarpSpecializedCooperativeEEENS5_IJNSA_ILi256EEESG_NSA_ILi128EEEEEENS_12float_e4m3_tENS5_IJlSC_lEEESJ_SK_NS4_8TiledMMAINS4_8MMA_AtomIJNS4_4SM904GMMA31MMA_64x256x32_F32E4M3E4M3_SS_TNILNSO_7ScaleInE1ELSQ_1EEEEEENS4_6LayoutINS5_IJNSA_ILi2EEESC_SC_EEENS5_IJSC_NSA_ILi0EEESW_EEEEENS5_IJNS4_10UnderscoreESZ_SZ_EEEEENS4_13SM90_TMA_LOADENS4_14ComposedLayoutINS4_7SwizzleILi3ELi4ELi3EEENS4_18smem_ptr_flag_bitsILi8EEENST_INS5_IJSB_SH_EEENS5_IJSH_SC_EEEEEEEvNS4_8identityENS4_23SM90_TMA_LOAD_MULTICASTES1B_vS1C_EENS_8epilogue10collective6detail29Sm90TmaWarpSpecializedAdapterINS1G_15DefaultEpilogueISJ_SK_SK_NS1F_6thread17LinearCombinationISJ_Li1EffLNS1K_9ScaleType4KindE0ELNS_15FloatRoundStyleE2ESJ_EENS1_15EpilogueDefaultEEEEEvvEEEEvNT_6ParamsE --------------------------
	.section	.nv.info._ZN7cutlass13device_kernelINS_4gemm6kernel13GemmUniversalIN4cute5tupleIJiiiiEEENS1_10collective13CollectiveMmaINS1_37MainloopSm90TmaGmmaWarpSpecializedFP8ILi3ENS5_IJNS4_1CILi8EEENSA_ILi1EEESC_EEENS1_35KernelTmaWarpSpecializedCooperativeEEENS5_IJNSA_ILi256EEESG_NSA_ILi128EEEEEENS_12float_e4m3_tENS5_IJlSC_lEEESJ_SK_NS4_8TiledMMAINS4_8MMA_AtomIJNS4_4SM904GMMA31MMA_64x256x32_F32E4M3E4M3_SS_TNILNSO_7ScaleInE1ELSQ_1EEEEEENS4_6LayoutINS5_IJNSA_ILi2EEESC_SC_EEENS5_IJSC_NSA_ILi0EEESW_EEEEENS5_IJNS4_10UnderscoreESZ_SZ_EEEEENS4_13SM90_TMA_LOADENS4_14ComposedLayoutINS4_7SwizzleILi3ELi4ELi3EEENS4_18smem_ptr_flag_bitsILi8EEENST_INS5_IJSB_SH_EEENS5_IJSH_SC_EEEEEEEvNS4_8identityENS4_23SM90_TMA_LOAD_MULTICASTES1B_vS1C_EENS_8epilogue10collective6detail29Sm90TmaWarpSpecializedAdapterINS1G_15DefaultEpilogueISJ_SK_SK_NS1F_6thread17LinearCombinationISJ_Li1EffLNS1K_9ScaleType4KindE0ELNS_15FloatRoundStyleE2ESJ_EENS1_15EpilogueDefaultEEEEEvvEEEEvNT_6ParamsE,"",@"SHT_CUDA_INFO"
	.sectionflags	@""
	.align	4


	//----- nvinfo : EIATTR_CUDA_API_VERSION
	.align		4
        /*0000*/ 	.byte	0x04, 0x37
        /*0002*/ 	.short	(.L_18 - .L_17)
.L_17:
        /*0004*/ 	.word	0x00000082


	//----- nvinfo : EIATTR_KPARAM_INFO
	.align		4
.L_18:
        /*0008*/ 	.byte	0x04, 0x17
        /*000a*/ 	.short	(.L_20 - .L_19)
.L_19:
        /*000c*/ 	.word	0x00000000
        /*0010*/ 	.short	0x0000
        /*0012*/ 	.short	0x0070
        /*0014*/ 	.byte	0x00, 0xf0, 0x01, 0x10


	//----- nvinfo : EIATTR_SPARSE_MMA_MASK
	.align		4
.L_20:
        /*0018*/ 	.byte	0x03, 0x50
        /*001a*/ 	.short	0x0000


	//----- nvinfo : EIATTR_MAXREG_COUNT
	.align		4
        /*001c*/ 	.byte	0x03, 0x1b
        /*001e*/ 	.short	0x00a8


	//----- nvinfo : EIATTR_NUM_BARRIERS
	.align		4
        /*0020*/ 	.byte	0x02, 0x4c
        /*0022*/ 	.byte	0x01
	.zero		1


	//----- nvinfo : EIATTR_ANNOTATIONS
	.align		4
        /*0024*/ 	.byte	0x04, 0x55
        /*0026*/ 	.short	(.L_22 - .L_21)


	//   ....[0]....
.L_21:
        /*0028*/ 	.word	0x00000001
        /*002c*/ 	.byte	0xf0, 0x05, 0x00, 0x00, 0x01, 0x00, 0x00, 0x00, 0xd0, 0x07, 0x00, 0x00, 0x01, 0x00, 0x00, 0x00
        /* <DEDUP_REMOVED lines=2039> */
        /*7fac*/ 	.byte	0x10, 0x9c, 0x02, 0x00


	//----- nvinfo : EIATTR_MERCURY_ISA_VERSION
	.align		4
.L_22:
        /*7fb0*/ 	.byte	0x03, 0x5f
        /*7fb2*/ 	.short	0x0101


	//----- nvinfo : EIATTR_INT_WARP_WIDE_INSTR_OFFSETS
	.align		4
        /*7fb4*/ 	.byte	0x04, 0x31
        /*7fb6*/ 	.short	(.L_24 - .L_23)


	//   ....[0]....
.L_23:
        /*7fb8*/ 	.word	0x00000560


	//   ....[1]....
        /*7fbc*/ 	.word	0x00000570


	//   ....[2]....
        /*7fc0*/ 	.word	0x000006e0


	//----- nvinfo : EIATTR_COOP_GROUP_MASK_REGIDS
	.align		4
.L_24:
        /*7fc4*/ 	.byte	0x04, 0x29
        /*7fc6*/ 	.short	(.L_26 - .L_25)


	//   ....[0]....
.L_25:
        /*7fc8*/ 	.word	0xffffffff


	//   ....[1]....
        /*7fcc*/ 	.word	0xffffffff


	//   ....[2]....
        /*7fd0*/ 	.word	0xffffffff


	//   ....[3]....
        /*7fd4*/ 	.word	0xffffffff


	//   ....[4]....
        /*7fd8*/ 	.word	0xffffffff


	//   ....[5]....
        /*7fdc*/ 	.word	0xffffffff


	//----- nvinfo : EIATTR_COOP_GROUP_INSTR_OFFSETS
	.align		4
.L_26:
        /*7fe0*/ 	.byte	0x04, 0x28
        /*7fe2*/ 	.short	(.L_28 - .L_27)


	//   ....[0]....
.L_27:
        /*7fe4*/ 	.word	0x00000070


	//   ....[1]....
        /*7fe8*/ 	.word	0x00000080


	//   ....[2]....
        /*7fec*/ 	.word	0x000001a0


	//   ....[3]....
        /*7ff0*/ 	.word	0x000003c0


	//   ....[4]....
        /*7ff4*/ 	.word	0x00000820


	//   ....[5]....
        /*7ff8*/ 	.word	0x00002970


	//----- nvinfo : EIATTR_REG_RECONFIG
	.align		4
.L_28:
        /*7ffc*/ 	.byte	0x01, 0x54
	.zero		2


	//----- nvinfo : EIATTR_MBARRIER_INSTR_OFFSETS
	.align		4
        /*8000*/ 	.byte	0x04, 0x39
        /*8002*/ 	.short	(.L_30 - .L_29)


	//   ....[0]....
.L_29:
        /*8004*/ 	.word	0x00000340
        /*8008*/ 	.word	0x000000ff
        /*800c*/ 	.word	0x00000000
        /*8010*/ 	.short	0x0100
        /*8012*/ 	.byte	0x09
	.zero		1


	//   ....[1]....
        /*8014*/ 	.word	0x00000350
        /*8018*/ 	.word	0x000000ff
        /*801c*/ 	.word	0x00000018
        /*8020*/ 	.short	0x0100
        /*8022*/ 	.byte	0x09
	.zero		1


	//   ....[2]....
        /*8024*/ 	.word	0x00000360
        /*8028*/ 	.word	0x000000ff
        /*802c*/ 	.word	0x00000008
        /*8030*/ 	.short	0x0100
        /*8032*/ 	.byte	0x09
	.zero		1


	//   ....[3]....
        /*8034*/ 	.word	0x00000370
        /*8038*/ 	.word	0x000000ff
        /*803c*/ 	.word	0x00000020
        /*8040*/ 	.short	0x0100
        /*8042*/ 	.byte	0x09
	.zero		1


	//   ....[4]....
        /*8044*/ 	.word	0x00000380
        /*8048*/ 	.word	0x000000ff
        /*804c*/ 	.word	0x00000010
        /*8050*/ 	.short	0x0100
        /*8052*/ 	.byte	0x09
	.zero		1


	//   ....[5]....
        /*8054*/ 	.word	0x00000390
        /*8058*/ 	.word	0x000000ff
        /*805c*/ 	.word	0x00000028
        /*8060*/ 	.short	0x0100
        /*8062*/ 	.byte	0x09
	.zero		1


	//   ....[6]....
        /*8064*/ 	.word	0x00000750
        /*8068*/ 	.word	0x000000ff
        /*806c*/ 	.word	0x00000040
        /*8070*/ 	.short	0x0100
        /*8072*/ 	.byte	0x06
	.zero		1


	//   ....[7]....
        /*8074*/ 	.word	0x000007c0
        /*8078*/ 	.word	0x000000ff
        /*807c*/ 	.word	0x00000048
        /*8080*/ 	.short	0x0100
        /*8082*/ 	.byte	0x06
	.zero		1


	//   ....[8]....
        /*8084*/ 	.word	0x00002d60
        /*8088*/ 	.word	0x000000ff
        /*808c*/ 	.word	0x00000000
        /*8090*/ 	.short	0x010a
        /*8092*/ 	.byte	0x06
	.zero		1


	//   ....[9]....
        /*8094*/ 	.word	0x00002da0
        /*8098*/ 	.word	0x000000ff
        /*809c*/ 	.word	0x00000000
        /*80a0*/ 	.short	0x010a
        /*80a2*/ 	.byte	0x06
	.zero		1


	//   ....[10]....
        /*80a4*/ 	.word	0x000090b0
        /*80a8*/ 	.word	0x000000ff
        /*80ac*/ 	.word	0x00000000
        /*80b0*/ 	.short	0x010a
        /*80b2*/ 	.byte	0x10
	.zero		1


	//   ....[11]....
        /*80b4*/ 	.word	0x000090f0
        /*80b8*/ 	.word	0x000000ff
        /*80bc*/ 	.word	0x00000000
        /*80c0*/ 	.short	0x010a
        /*80c2*/ 	.byte	0x10
	.zero		1


	//   ....[12]....
        /*80c4*/ 	.word	0x00011940
        /*80c8*/ 	.word	0x00000000
        /*80cc*/ 	.word	0x00000000
        /*80d0*/ 	.short	0x0101
        /*80d2*/ 	.byte	0x3f
	.zero		1


	//   ....[13]....
        /*80d4*/ 	.word	0x00015460
        /*80d8*/ 	.word	0x00000000
        /*80dc*/ 	.word	0x00000000
        /*80e0*/ 	.short	0x0101
        /*80e2*/ 	.byte	0x3f
	.zero		1


	//   ....[14]....
        /*80e4*/ 	.word	0x00028ed0
        /*80e8*/ 	.word	0x0000000c
        /*80ec*/ 	.word	0x00000018
        /*80f0*/ 	.short	0x010a
        /*80f2*/ 	.byte	0x3f
	.zero		1


	//   ....[15]....
        /*80f4*/ 	.word	0x00029230
        /*80f8*/ 	.word	0x00000002
        /*80fc*/ 	.word	0x00000048
        /*8100*/ 	.short	0x0101
        /*8102*/ 	.byte	0x3f
	.zero		1


	//   ....[16]....
        /*8104*/ 	.word	0x000299e0
        /*8108*/ 	.word	0x00000003
        /*810c*/ 	.word	0x00000000
        /*8110*/ 	.short	0x010a
        /*8112*/ 	.byte	0x3f
	.zero		1


	//   ....[17]....
        /*8114*/ 	.word	0x00029a70
        /*8118*/ 	.word	0x00000003
        /*811c*/ 	.word	0x00000000
        /*8120*/ 	.short	0x010a
        /*8122*/ 	.byte	0x3f
	.zero		1


	//   ....[18]....
        /*8124*/ 	.word	0x00029b00
        /*8128*/ 	.word	0x00000003
        /*812c*/ 	.word	0x00000000
        /*8130*/ 	.short	0x010a
        /*8132*/ 	.byte	0x3f
	.zero		1


	//   ....[19]....
        /*8134*/ 	.word	0x00029b70
        /*8138*/ 	.word	0x00000003
        /*813c*/ 	.word	0x00000000
        /*8140*/ 	.short	0x010a
        /*8142*/ 	.byte	0x3f
	.zero		1


	//   ....[20]....
        /*8144*/ 	.word	0x00029be0
        /*8148*/ 	.word	0x00000002
        /*814c*/ 	.word	0x00000000
        /*8150*/ 	.short	0x010a
        /*8152*/ 	.byte	0x3f
	.zero		1


	//   ....[21]....
        /*8154*/ 	.word	0x00029cc0
        /*8158*/ 	.word	0x0000000c
        /*815c*/ 	.word	0x00000018
        /*8160*/ 	.short	0x010a
        /*8162*/ 	.byte	0x3f
	.zero		1


	//   ....[22]....
        /*8164*/ 	.word	0x00029d90
        /*8168*/ 	.word	0x00000003
        /*816c*/ 	.word	0x00000000
        /*8170*/ 	.short	0x010a
        /*8172*/ 	.byte	0x3f
	.zero		1


	//   ....[23]....
        /*8174*/ 	.word	0x00029de0
        /*8178*/ 	.word	0x00000003
        /*817c*/ 	.word	0x00000000
        /*8180*/ 	.short	0x010a
        /*8182*/ 	.byte	0x3f
	.zero		1


	//----- nvinfo : EIATTR_NUM_MBARRIERS
	.align		4
.L_30:
        /*8184*/ 	.byte	0x03, 0x38
        /*8186*/ 	.short	0x0008


	//----- nvinfo : EIATTR_EXIT_INSTR_OFFSETS
	.align		4
        /*8188*/ 	.byte	0x04, 0x1c
        /*818a*/ 	.short	(.L_32 - .L_31)


	//   ....[0]....
.L_31:
        /*818c*/ 	.word	0x000009b0


	//   ....[1]....
        /*8190*/ 	.word	0x00001250


	//   ....[2]....
        /*8194*/ 	.word	0x000285b0


	//   ....[3]....
        /*8198*/ 	.word	0x00028b50


	//   ....[4]....
        /*819c*/ 	.word	0x00029b50


	//----- nvinfo : EIATTR_MAX_THREADS
	.align		4
.L_32:
        /*81a0*/ 	.byte	0x04, 0x05
        /*81a2*/ 	.short	(.L_34 - .L_33)
.L_33:
        /*81a4*/ 	.word	0x00000180
        /*81a8*/ 	.word	0x00000001
        /*81ac*/ 	.word	0x00000001


	//----- nvinfo : EIATTR_CRS_STACK_SIZE
	.align		4
.L_34:
        /*81b0*/ 	.byte	0x04, 0x1e
        /*81b2*/ 	.short	(.L_36 - .L_35)
.L_35:
        /*81b4*/ 	.word	0x00000000


	//----- nvinfo : EIATTR_CBANK_PARAM_SIZE
	.align		4
.L_36:
        /*81b8*/ 	.byte	0x03, 0x19
        /*81ba*/ 	.short	0x0470


	//----- nvinfo : EIATTR_PARAM_CBANK
	.align		4
        /*81bc*/ 	.byte	0x04, 0x0a
        /*81be*/ 	.short	(.L_38 - .L_37)
	.align		4
.L_37:
        /*81c0*/ 	.word	index@(.nv.constant0._ZN7cutlass13device_kernelINS_4gemm6kernel13GemmUniversalIN4cute5tupleIJiiiiEEENS1_10collective13CollectiveMmaINS1_37MainloopSm90TmaGmmaWarpSpecializedFP8ILi3ENS5_IJNS4_1CILi8EEENSA_ILi1EEESC_EEENS1_35KernelTmaWarpSpecializedCooperativeEEENS5_IJNSA_ILi256EEESG_NSA_ILi128EEEEEENS_12float_e4m3_tENS5_IJlSC_lEEESJ_SK_NS4_8TiledMMAINS4_8MMA_AtomIJNS4_4SM904GMMA31MMA_64x256x32_F32E4M3E4M3_SS_TNILNSO_7ScaleInE1ELSQ_1EEEEEENS4_6LayoutINS5_IJNSA_ILi2EEESC_SC_EEENS5_IJSC_NSA_ILi0EEESW_EEEEENS5_IJNS4_10UnderscoreESZ_SZ_EEEEENS4_13SM90_TMA_LOADENS4_14ComposedLayoutINS4_7SwizzleILi3ELi4ELi3EEENS4_18smem_ptr_flag_bitsILi8EEENST_INS5_IJSB_SH_EEENS5_IJSH_SC_EEEEEEEvNS4_8identityENS4_23SM90_TMA_LOAD_MULTICASTES1B_vS1C_EENS_8epilogue10collective6detail29Sm90TmaWarpSpecializedAdapterINS1G_15DefaultEpilogueISJ_SK_SK_NS1F_6thread17LinearCombinationISJ_Li1EffLNS1K_9ScaleType4KindE0ELNS_15FloatRoundStyleE2ESJ_EENS1_15EpilogueDefaultEEEEEvvEEEEvNT_6ParamsE)
        /*81c4*/ 	.short	0x0210
        /*81c6*/ 	.short	0x0470


	//----- nvinfo : EIATTR_SW_WAR
	.align		4
.L_38:
        /*81c8*/ 	.byte	0x04, 0x36
        /*81ca*/ 	.short	(.L_40 - .L_39)
.L_39:
        /*81cc*/ 	.word	0x00000008
.L_40:


//--------------------- .nv.callgraph             --------------------------
	.section	.nv.callgraph,"",@"SHT_CUDA_CALLGRAPH"
	.align	4
	.sectionentsize	8
	.align		4
        /*0000*/ 	.word	0x00000000
	.align		4
        /*0004*/ 	.word	0xffffffff
	.align		4
        /*0008*/ 	.word	0x00000000
	.align		4
        /*000c*/ 	.word	0xfffffffe
	.align		4
        /*0010*/ 	.word	0x00000000
	.align		4
        /*0014*/ 	.word	0xfffffffd
	.align		4
        /*0018*/ 	.word	0x00000000
	.align		4
        /*001c*/ 	.word	0xfffffffc


//--------------------- .nv.constant4             --------------------------
	.section	.nv.constant4,"a",@progbits
	.align	8
	.align		8
.nv.constant4:
        /*0000*/ 	.dword	_ZN40_INTERNAL_53e73c23_4_k_cu_e63c609a_242184cuda3std3__45__cpo5beginE
	.align		8
        /*0008*/ 	.dword	_ZN40_INTERNAL_53e73c23_4_k_cu_e63c609a_242184cuda3std3__45__cpo3endE
	.align		8
        /*0010*/ 	.dword	_ZN40_INTERNAL_53e73c23_4_k_cu_e63c609a_242184cuda3std3__45__cpo6cbeginE
	.align		8
        /*0018*/ 	.dword	_ZN40_INTERNAL_53e73c23_4_k_cu_e63c609a_242184cuda3std3__45__cpo4cendE
	.align		8
        /*0020*/ 	.dword	_ZN40_INTERNAL_53e73c23_4_k_cu_e63c609a_242184cuda3std3__442_GLOBAL__N__53e73c23_4_k_cu_e63c609a_242186ignoreE
	.align		8
        /*0028*/ 	.dword	_ZN40_INTERNAL_53e73c23_4_k_cu_e63c609a_242184cuda3std3__419piecewise_constructE
	.align		8
        /*0030*/ 	.dword	_ZN40_INTERNAL_53e73c23_4_k_cu_e63c609a_242184cuda3std3__48in_placeE
	.align		8
        /*0038*/ 	.dword	_ZN40_INTERNAL_53e73c23_4_k_cu_e63c609a_242184cuda3std6ranges3__45__cpo4swapE
	.align		8
        /*0040*/ 	.dword	_ZN40_INTERNAL_53e73c23_4_k_cu_e63c609a_242184cuda3std6ranges3__45__cpo9iter_moveE
	.align		8
        /*0048*/ 	.dword	_ZN40_INTERNAL_53e73c23_4_k_cu_e63c609a_242184cute7productE
	.align		8
        /*0050*/ 	.dword	_ZN40_INTERNAL_53e73c23_4_k_cu_e63c609a_242184cute1_E


//--------------------- .text._ZN7cutlass13device_kernelINS_4gemm6kernel13GemmUniversalIN4cute5tupleIJiiiiEEENS1_10collective13CollectiveMmaINS1_37MainloopSm90TmaGmmaWarpSpecializedFP8ILi3ENS5_IJNS4_1CILi8EEENSA_ILi1EEESC_EEENS1_35KernelTmaWarpSpecializedCooperativeEEENS5_IJNSA_ILi256EEESG_NSA_ILi128EEEEEENS_12float_e4m3_tENS5_IJlSC_lEEESJ_SK_NS4_8TiledMMAINS4_8MMA_AtomIJNS4_4SM904GMMA31MMA_64x256x32_F32E4M3E4M3_SS_TNILNSO_7ScaleInE1ELSQ_1EEEEEENS4_6LayoutINS5_IJNSA_ILi2EEESC_SC_EEENS5_IJSC_NSA_ILi0EEESW_EEEEENS5_IJNS4_10UnderscoreESZ_SZ_EEEEENS4_13SM90_TMA_LOADENS4_14ComposedLayoutINS4_7SwizzleILi3ELi4ELi3EEENS4_18smem_ptr_flag_bitsILi8EEENST_INS5_IJSB_SH_EEENS5_IJSH_SC_EEEEEEEvNS4_8identityENS4_23SM90_TMA_LOAD_MULTICASTES1B_vS1C_EENS_8epilogue10collective6detail29Sm90TmaWarpSpecializedAdapterINS1G_15DefaultEpilogueISJ_SK_SK_NS1F_6thread17LinearCombinationISJ_Li1EffLNS1K_9ScaleType4KindE0ELNS_15FloatRoundStyleE2ESJ_EENS1_15EpilogueDefaultEEEEEvvEEEEvNT_6ParamsE --------------------------
	.section	.text._ZN7cutlass13device_kernelINS_4gemm6kernel13GemmUniversalIN4cute5tupleIJiiiiEEENS1_10collective13CollectiveMmaINS1_37MainloopSm90TmaGmmaWarpSpecializedFP8ILi3ENS5_IJNS4_1CILi8EEENSA_ILi1EEESC_EEENS1_35KernelTmaWarpSpecializedCooperativeEEENS5_IJNSA_ILi256EEESG_NSA_ILi128EEEEEENS_12float_e4m3_tENS5_IJlSC_lEEESJ_SK_NS4_8TiledMMAINS4_8MMA_AtomIJNS4_4SM904GMMA31MMA_64x256x32_F32E4M3E4M3_SS_TNILNSO_7ScaleInE1ELSQ_1EEEEEENS4_6LayoutINS5_IJNSA_ILi2EEESC_SC_EEENS5_IJSC_NSA_ILi0EEESW_EEEEENS5_IJNS4_10UnderscoreESZ_SZ_EEEEENS4_13SM90_TMA_LOADENS4_14ComposedLayoutINS4_7SwizzleILi3ELi4ELi3EEENS4_18smem_ptr_flag_bitsILi8EEENST_INS5_IJSB_SH_EEENS5_IJSH_SC_EEEEEEEvNS4_8identityENS4_23SM90_TMA_LOAD_MULTICASTES1B_vS1C_EENS_8epilogue10collective6detail29Sm90TmaWarpSpecializedAdapterINS1G_15DefaultEpilogueISJ_SK_SK_NS1F_6thread17LinearCombinationISJ_Li1EffLNS1K_9ScaleType4KindE0ELNS_15FloatRoundStyleE2ESJ_EENS1_15EpilogueDefaultEEEEEvvEEEEvNT_6ParamsE,"ax",@progbits
	.align	128
.text._ZN7cutlass13device_kernelINS_4gemm6kernel13GemmUniversalIN4cute5tupleIJiiiiEEENS1_10collective13CollectiveMmaINS1_37MainloopSm90TmaGmmaWarpSpecializedFP8ILi3ENS5_IJNS4_1CILi8EEENSA_ILi1EEESC_EEENS1_35KernelTmaWarpSpecializedCooperativeEEENS5_IJNSA_ILi256EEESG_NSA_ILi128EEEEEENS_12float_e4m3_tENS5_IJlSC_lEEESJ_SK_NS4_8TiledMMAINS4_8MMA_AtomIJNS4_4SM904GMMA31MMA_64x256x32_F32E4M3E4M3_SS_TNILNSO_7ScaleInE1ELSQ_1EEEEEENS4_6LayoutINS5_IJNSA_ILi2EEESC_SC_EEENS5_IJSC_NSA_ILi0EEESW_EEEEENS5_IJNS4_10UnderscoreESZ_SZ_EEEEENS4_13SM90_TMA_LOADENS4_14ComposedLayoutINS4_7SwizzleILi3ELi4ELi3EEENS4_18smem_ptr_flag_bitsILi8EEENST_INS5_IJSB_SH_EEENS5_IJSH_SC_EEEEEEEvNS4_8identityENS4_23SM90_TMA_LOAD_MULTICASTES1B_vS1C_EENS_8epilogue10collective6detail29Sm90TmaWarpSpecializedAdapterINS1G_15DefaultEpilogueISJ_SK_SK_NS1F_6thread17LinearCombinationISJ_Li1EffLNS1K_9ScaleType4KindE0ELNS_15FloatRoundStyleE2ESJ_EENS1_15EpilogueDefaultEEEEEvvEEEEvNT_6ParamsE:
        .type           _ZN7cutlass13device_kernelINS_4gemm6kernel13GemmUniversalIN4cute5tupleIJiiiiEEENS1_10collective13CollectiveMmaINS1_37MainloopSm90TmaGmmaWarpSpecializedFP8ILi3ENS5_IJNS4_1CILi8EEENSA_ILi1EEESC_EEENS1_35KernelTmaWarpSpecializedCooperativeEEENS5_IJNSA_ILi256EEESG_NSA_ILi128EEEEEENS_12float_e4m3_tENS5_IJlSC_lEEESJ_SK_NS4_8TiledMMAINS4_8MMA_AtomIJNS4_4SM904GMMA31MMA_64x256x32_F32E4M3E4M3_SS_TNILNSO_7ScaleInE1ELSQ_1EEEEEENS4_6LayoutINS5_IJNSA_ILi2EEESC_SC_EEENS5_IJSC_NSA_ILi0EEESW_EEEEENS5_IJNS4_10UnderscoreESZ_SZ_EEEEENS4_13SM90_TMA_LOADENS4_14ComposedLayoutINS4_7SwizzleILi3ELi4ELi3EEENS4_18smem_ptr_flag_bitsILi8EEENST_INS5_IJSB_SH_EEENS5_IJSH_SC_EEEEEEEvNS4_8identityENS4_23SM90_TMA_LOAD_MULTICASTES1B_vS1C_EENS_8epilogue10collective6detail29Sm90TmaWarpSpecializedAdapterINS1G_15DefaultEpilogueISJ_SK_SK_NS1F_6thread17LinearCombinationISJ_Li1EffLNS1K_9ScaleType4KindE0ELNS_15FloatRoundStyleE2ESJ_EENS1_15EpilogueDefaultEEEEEvvEEEEvNT_6ParamsE,@function
        .size           _ZN7cutlass13device_kernelINS_4gemm6kernel13GemmUniversalIN4cute5tupleIJiiiiEEENS1_10collective13CollectiveMmaINS1_37MainloopSm90TmaGmmaWarpSpecializedFP8ILi3ENS5_IJNS4_1CILi8EEENSA_ILi1EEESC_EEENS1_35KernelTmaWarpSpecializedCooperativeEEENS5_IJNSA_ILi256EEESG_NSA_ILi128EEEEEENS_12float_e4m3_tENS5_IJlSC_lEEESJ_SK_NS4_8TiledMMAINS4_8MMA_AtomIJNS4_4SM904GMMA31MMA_64x256x32_F32E4M3E4M3_SS_TNILNSO_7ScaleInE1ELSQ_1EEEEEENS4_6LayoutINS5_IJNSA_ILi2EEESC_SC_EEENS5_IJSC_NSA_ILi0EEESW_EEEEENS5_IJNS4_10UnderscoreESZ_SZ_EEEEENS4_13SM90_TMA_LOADENS4_14ComposedLayoutINS4_7SwizzleILi3ELi4ELi3EEENS4_18smem_ptr_flag_bitsILi8EEENST_INS5_IJSB_SH_EEENS5_IJSH_SC_EEEEEEEvNS4_8identityENS4_23SM90_TMA_LOAD_MULTICASTES1B_vS1C_EENS_8epilogue10collective6detail29Sm90TmaWarpSpecializedAdapterINS1G_15DefaultEpilogueISJ_SK_SK_NS1F_6thread17LinearCombinationISJ_Li1EffLNS1K_9ScaleType4KindE0ELNS_15FloatRoundStyleE2ESJ_EENS1_15EpilogueDefaultEEEEEvvEEEEvNT_6ParamsE,(.L_x_588 - _ZN7cutlass13device_kernelINS_4gemm6kernel13GemmUniversalIN4cute5tupleIJiiiiEEENS1_10collective13CollectiveMmaINS1_37MainloopSm90TmaGmmaWarpSpecializedFP8ILi3ENS5_IJNS4_1CILi8EEENSA_ILi1EEESC_EEENS1_35KernelTmaWarpSpecializedCooperativeEEENS5_IJNSA_ILi256EEESG_NSA_ILi128EEEEEENS_12float_e4m3_tENS5_IJlSC_lEEESJ_SK_NS4_8TiledMMAINS4_8MMA_AtomIJNS4_4SM904GMMA31MMA_64x256x32_F32E4M3E4M3_SS_TNILNSO_7ScaleInE1ELSQ_1EEEEEENS4_6LayoutINS5_IJNSA_ILi2EEESC_SC_EEENS5_IJSC_NSA_ILi0EEESW_EEEEENS5_IJNS4_10UnderscoreESZ_SZ_EEEEENS4_13SM90_TMA_LOADENS4_14ComposedLayoutINS4_7SwizzleILi3ELi4ELi3EEENS4_18smem_ptr_flag_bitsILi8EEENST_INS5_IJSB_SH_EEENS5_IJSH_SC_EEEEEEEvNS4_8identityENS4_23SM90_TMA_LOAD_MULTICASTES1B_vS1C_EENS_8epilogue10collective6detail29Sm90TmaWarpSpecializedAdapterINS1G_15DefaultEpilogueISJ_SK_SK_NS1F_6thread17LinearCombinationISJ_Li1EffLNS1K_9ScaleType4KindE0ELNS_15FloatRoundStyleE2ESJ_EENS1_15EpilogueDefaultEEEEEvvEEEEvNT_6ParamsE)
        .other          _ZN7cutlass13device_kernelINS_4gemm6kernel13GemmUniversalIN4cute5tupleIJiiiiEEENS1_10collective13CollectiveMmaINS1_37MainloopSm90TmaGmmaWarpSpecializedFP8ILi3ENS5_IJNS4_1CILi8EEENSA_ILi1EEESC_EEENS1_35KernelTmaWarpSpecializedCooperativeEEENS5_IJNSA_ILi256EEESG_NSA_ILi128EEEEEENS_12float_e4m3_tENS5_IJlSC_lEEESJ_SK_NS4_8TiledMMAINS4_8MMA_AtomIJNS4_4SM904GMMA31MMA_64x256x32_F32E4M3E4M3_SS_TNILNSO_7ScaleInE1ELSQ_1EEEEEENS4_6LayoutINS5_IJNSA_ILi2EEESC_SC_EEENS5_IJSC_NSA_ILi0EEESW_EEEEENS5_IJNS4_10UnderscoreESZ_SZ_EEEEENS4_13SM90_TMA_LOADENS4_14ComposedLayoutINS4_7SwizzleILi3ELi4ELi3EEENS4_18smem_ptr_flag_bitsILi8EEENST_INS5_IJSB_SH_EEENS5_IJSH_SC_EEEEEEEvNS4_8identityENS4_23SM90_TMA_LOAD_MULTICASTES1B_vS1C_EENS_8epilogue10collective6detail29Sm90TmaWarpSpecializedAdapterINS1G_15DefaultEpilogueISJ_SK_SK_NS1F_6thread17LinearCombinationISJ_Li1EffLNS1K_9ScaleType4KindE0ELNS_15FloatRoundStyleE2ESJ_EENS1_15EpilogueDefaultEEEEEvvEEEEvNT_6ParamsE,@"STO_CUDA_ENTRY STV_DEFAULT"
_ZN7cutlass13device_kernelINS_4gemm6kernel13GemmUniversalIN4cute5tupleIJiiiiEEENS1_10collective13CollectiveMmaINS1_37MainloopSm90TmaGmmaWarpSpecializedFP8ILi3ENS5_IJNS4_1CILi8EEENSA_ILi1EEESC_EEENS1_35KernelTmaWarpSpecializedCooperativeEEENS5_IJNSA_ILi256EEESG_NSA_ILi128EEEEEENS_12float_e4m3_tENS5_IJlSC_lEEESJ_SK_NS4_8TiledMMAINS4_8MMA_AtomIJNS4_4SM904GMMA31MMA_64x256x32_F32E4M3E4M3_SS_TNILNSO_7ScaleInE1ELSQ_1EEEEEENS4_6LayoutINS5_IJNSA_ILi2EEESC_SC_EEENS5_IJSC_NSA_ILi0EEESW_EEEEENS5_IJNS4_10UnderscoreESZ_SZ_EEEEENS4_13SM90_TMA_LOADENS4_14ComposedLayoutINS4_7SwizzleILi3ELi4ELi3EEENS4_18smem_ptr_flag_bitsILi8EEENST_INS5_IJSB_SH_EEENS5_IJSH_SC_EEEEEEEvNS4_8identityENS4_23SM90_TMA_LOAD_MULTICASTES1B_vS1C_EENS_8epilogue10collective6detail29Sm90TmaWarpSpecializedAdapterINS1G_15DefaultEpilogueISJ_SK_SK_NS1F_6thread17LinearCombinationISJ_Li1EffLNS1K_9ScaleType4KindE0ELNS_15FloatRoundStyleE2ESJ_EENS1_15EpilogueDefaultEEEEEvvEEEEvNT_6ParamsE:
[----:B------:R-:W0:Y:S02]  /*0000*/  LDC R1, c[0x0][0x28] ;  /* 0x00000a00ff017b82 */ /* 0x000e240000000800 */
[----:B0-----:R-:W-:Y:S01]  /*0010*/  VIADD R1, R1, 0xfffff338 ;  /* 0xfffff33801017836 */ /* 0x001fe20000000000 */
[----:B------:R-:W0:Y:S01]  /*0020*/  S2R R4, SR_TID.X ;  /* 0x0000000000047919 */ /* 0x000e220000002100 */
[----:B------:R-:W-:Y:S01]  /*0030*/  ELECT P0, URZ, PT ;  /* 0x00000000003f782f */ /* 0x000fe20003800000 */
[----:B------:R-:W-:Y:S01]  /*0040*/  BSSY B0, `(.L_x_0) ;  /* 0x0000015000007945 */ /* 0x000fe20003800000 */
[--C-:B0-----:R-:W-:Y:S02]  /*0050*/  SHF.R.U32.HI R0, RZ, 0x5, R4.reuse ;  /* 0x00000005ff007819 */ /* 0x101fe40000011604 */
[----:B------:R-:W-:-:S03]  /*0060*/  SHF.R.U32.HI R2, RZ, 0x7, R4 ;  /* 0x00000007ff027819 */ /* 0x000fc60000011604 */
[----:B------:R-:W0:Y:S04]  /*0070*/  SHFL.IDX PT, R3, R0, RZ, 0x1f ;  /* 0x00001fff00037589 */ /* 0x000e2800000e0000 */
[----:B------:R-:W1:Y:S01]  /*0080*/  SHFL.IDX PT, R2, R2, RZ, 0x1f ;  /* 0x00001fff02027589 */ /* 0x000e6200000e0000 */
[----:B0-----:R-:W-:Y:S02]  /*0090*/  R2UR UR4, R3 ;  /* 0x00000000030472ca */ /* 0x001fe400000e0000 */
[----:B-1----:R-:W-:-:S11]  /*00a0*/  R2UR UR6, R2 ;  /* 0x00000000020672ca */ /* 0x002fd600000e0000 */
[----:B------:R-:W-:Y:S02]  /*00b0*/  USHF.R.S32.HI UR5, URZ, 0x1f, UR4 ;  /* 0x0000001f3f057899 */ /* 0x000fe40008011404 */
[----:B------:R-:W-:Y:S02]  /*00c0*/  ISETP.NE.OR P0, PT, RZ, UR4, !P0 ;  /* 0x00000004ff007c0c */ /* 0x000fe4000c705670 */
[----:B------:R-:W-:-:S04]  /*00d0*/  ULEA.HI UR5, UR5, UR4, URZ, 0x2 ;  /* 0x0000000405057291 */ /* 0x000fc8000f8f103f */
[----:B------:R-:W-:-:S04]  /*00e0*/  ULOP3.LUT UR5, UR5, 0xfffffffc, URZ, 0xc0, !UPT ;  /* 0xfffffffc05057892 */ /* 0x000fc8000f8ec03f */
[----:B------:R-:W-:-:S03]  /*00f0*/  UIADD3 UR8, UR4, -UR5, URZ ;  /* 0x8000000504087290 */ /* 0x000fc6000fffe03f */
[----:B------:R-:W-:Y:S09]  /*0100*/  @P0 BRA `(.L_x_1) ;  /* 0x0000000000200947 */ /* 0x000ff20003800000 */
[----:B------:R-:W-:Y:S02]  /*0110*/  ULDC.64 UR4, c[0x0][0x198] ;  /* 0x0000660000047ab9 */ /* 0x000fe40000000a00 */
[----:B------:R-:W-:Y:S02]  /*0120*/  UIADD3 UR10, UP0, UR4, 0xf0, URZ ;  /* 0x000000f0040a7890 */ /* 0x000fe4000ff1e03f */
[----:B------:R-:W-:Y:S02]  /*0130*/  UIADD3 UR4, UP1, UR4, 0x1f0, URZ ;  /* 0x000001f004047890 */ /* 0x000fe4000ff3e03f */
[----:B------:R-:W-:Y:S02]  /*0140*/  UIADD3.X UR11, URZ, UR5, URZ, UP0, !UPT ;  /* 0x000000053f0b7290 */ /* 0x000fe400087fe43f */
[----:B------:R-:W-:-:S07]  /*0150*/  UIADD3.X UR5, URZ, UR5, URZ, UP1, !UPT ;  /* 0x000000053f057290 */ /* 0x000fce0008ffe43f */
[----:B------:R0:W-:Y:S02]  /*0160*/  UTMACCTL.PF [UR10] ;  /* 0x000000000a0079b9 */ /* 0x0001e40008040000 */
[----:B------:R0:W-:Y:S02]  /*0170*/  UTMACCTL.PF [UR4] ;  /* 0x00000000040079b9 */ /* 0x0001e40008040000 */
[----:B0-----:R-:W-:Y:S01]  /*0180*/  NOP ;  /* 0x0000000000007918 */ /* 0x001fe20000000000 */
.L_x_1:
[----:B------:R-:W-:Y:S05]  /*0190*/  BSYNC B0 ;  /* 0x0000000000007941 */ /* 0x000fea0003800000 */
.L_x_0:
[----:B------:R-:W0:Y:S01]  /*01a0*/  SHFL.IDX PT, R3, R0, RZ, 0x1f ;  /* 0x00001fff00037589 */ /* 0x000e2200000e0000 */
[----:B------:R-:W-:Y:S01]  /*01b0*/  UISETP.NE.AND UP0, UPT, UR8, 0x3, UPT ;  /* 0x000000030800788c */ /* 0x000fe2000bf05270 */
[----:B------:R-:W-:Y:S01]  /*01c0*/  SHF.R.S32.HI R2, RZ, 0x1f, R4 ;  /* 0x0000001fff027819 */ /* 0x000fe20000011404 */
[----:B------:R-:W-:Y:S02]  /*01d0*/  UIADD3 UR10, UR6, -0x1, URZ ;  /* 0xffffffff060a7890 */ /* 0x000fe4000fffe03f */
[----:B------:R-:W-:Y:S01]  /*01e0*/  ISETP.NE.AND P1, PT, RZ, UR6, PT ;  /* 0x00000006ff007c0c */ /* 0x000fe2000bf25270 */
[----:B------:R-:W-:Y:S01]  /*01f0*/  UISETP.EQ.OR UP0, UPT, UR8, URZ, !UP0 ;  /* 0x0000003f0800728c */ /* 0x000fe2000c702670 */
[----:B------:R-:W-:Y:S01]  /*0200*/  LEA.HI R2, R2, R4, RZ, 0x7 ;  /* 0x0000000402027211 */ /* 0x000fe200078f38ff */
[----:B------:R-:W-:Y:S02]  /*0210*/  UISETP.GE.U32.AND UP1, UPT, UR10, 0x2, UPT ;  /* 0x000000020a00788c */ /* 0x000fe4000bf26070 */
[----:B------:R-:W-:-:S04]  /*0220*/  UISETP.EQ.AND UP0, UPT, UR6, URZ, UP0 ;  /* 0x0000003f0600728c */ /* 0x000fc80008702270 */
[----:B------:R-:W-:-:S04]  /*0230*/  USEL UR13, URZ, 0x1, !UP0 ;  /* 0x000000013f0d7887 */ /* 0x000fc8000c000000 */
[----:B------:R-:W-:Y:S01]  /*0240*/  USEL UR13, UR13, 0x2, UP1 ;  /* 0x000000020d0d7887 */ /* 0x000fe20008800000 */
[----:B0-----:R-:W-:-:S13]  /*0250*/  ISETP.NE.AND P0, PT, R3, RZ, PT ;  /* 0x000000ff0300720c */ /* 0x001fda0003f05270 */
[----:B------:R-:W-:Y:S05]  /*0260*/  @P0 BRA `(.L_x_2) ;  /* 0x0000000000500947 */ /* 0x000fea0003800000 */
[----:B------:R-:W0:Y:S01]  /*0270*/  S2UR UR9, SR_CgaCtaId ;  /* 0x00000000000979c3 */ /* 0x000e220000008800 */
[----:B------:R-:W-:Y:S01]  /*0280*/  UMOV UR4, 0x400 ;  /* 0x0000040000047882 */ /* 0x000fe20000000000 */
[----:B------:R-:W-:Y:S01]  /*0290*/  UMOV UR5, 0x1 ;  /* 0x0000000100057882 */ /* 0x000fe20000000000 */
[----:B------:R-:W-:Y:S01]  /*02a0*/  UMOV UR6, 0x10 ;  /* 0x0000001000067882 */ /* 0x000fe20000000000 */
[----:B------:R-:W-:Y:S01]  /*02b0*/  ELECT P0, URZ, PT ;  /* 0x00000000003f782f */ /* 0x000fe20003800000 */
[----:B------:R-:W-:-:S04]  /*02c0*/  UIADD3 UR6, -UR6, 0x100000, URZ ;  /* 0x0010000006067890 */ /* 0x000fc8000fffe13f */
[----:B------:R-:W-:Y:S02]  /*02d0*/  USHF.L.U32 UR7, UR6, 0xb, URZ ;  /* 0x0000000b06077899 */ /* 0x000fe4000800063f */
[----:B------:R-:W-:Y:S02]  /*02e0*/  USHF.L.U32 UR6, UR6, 0x1, URZ ;  /* 0x0000000106067899 */ /* 0x000fe4000800063f */
[----:B0-----:R-:W-:Y:S02]  /*02f0*/  ULEA UR9, UR9, UR4, 0x18 ;  /* 0x0000000409097291 */ /* 0x001fe4000f8ec03f */
[----:B------:R-:W-:-:S04]  /*0300*/  UIADD3 UR4, -UR5, 0x100000, URZ ;  /* 0x0010000005047890 */ /* 0x000fc8000fffe13f */
[----:B------:R-:W-:Y:S02]  /*0310*/  USHF.L.U32 UR5, UR4, 0xb, URZ ;  /* 0x0000000b04057899 */ /* 0x000fe4000800063f */
[----:B------:R-:W-:Y:S01]  /*0320*/  USHF.L.U32 UR4, UR4, 0x1, URZ ;  /* 0x0000000104047899 */ /* 0x000fe2000800063f */
[----:B------:R-:W0:Y:S11]  /*0330*/  FENCE.VIEW.ASYNC.S ;  /* 0x00000000000073c6 */ /* 0x000e360000000000 */
[----:B0-----:R0:W1:Y:S01]  /*0340*/  SYNCS.EXCH.64 URZ, [UR9], UR4 ;  /* 0x00000004093f75b2 */ /* 0x0010620008000100 */
[----:B------:R0:W2:Y:S01]  /*0350*/  SYNCS.EXCH.64 URZ, [UR9+0x18], UR6 ;  /* 0x00001806093f75b2 */ /* 0x0000a20008000100 */
[----:B------:R0:W3:Y:S01]  /*0360*/  SYNCS.EXCH.64 URZ, [UR9+0x8], UR4 ;  /* 0x00000804093f75b2 */ /* 0x0000e20008000100 */
[----:B------:R0:W4:Y:S01]  /*0370*/  SYNCS.EXCH.64 URZ, [UR9+0x20], UR6 ;  /* 0x00002006093f75b2 */ /* 0x0001220008000100 */
[----:B------:R0:W0:Y:S01]  /*0380*/  SYNCS.EXCH.64 URZ, [UR9+0x10], UR4 ;  /* 0x00001004093f75b2 */ /* 0x0000220008000100 */
[----:B------:R0:W0:Y:S01]  /*0390*/  SYNCS.EXCH.64 URZ, [UR9+0x28], UR6 ;  /* 0x00002806093f75b2 */ /* 0x0000220008000100 */
[----:B------:R-:W-:Y:S01]  /*03a0*/  NOP ;  /* 0x0000000000007918 */ /* 0x000fe20000000000 */
.L_x_2:
[----:B------:R-:W-:Y:S01]  /*03b0*/  LOP3.LUT R2, R2, 0xffffff80, RZ, 0xc0, !PT ;  /* 0xffffff8002027812 */ /* 0x000fe200078ec0ff */
[----:B------:R-:W5:Y:S01]  /*03c0*/  SHFL.IDX PT, R0, R0, RZ, 0x1f ;  /* 0x00001fff00007589 */ /* 0x000f6200000e0000 */
[----:B0-----:R-:W0:Y:S01]  /*03d0*/  S2UR UR9, SR_CTAID.X ;  /* 0x00000000000979c3 */ /* 0x001e220000002500 */
[----:B------:R-:W-:Y:S02]  /*03e0*/  SHF.R.S32.HI R8, RZ, 0x1f, R3 ;  /* 0x0000001fff087819 */ /* 0x000fe40000011403 */
[----:B------:R-:W-:Y:S01]  /*03f0*/  ELECT P0, URZ, PT ;  /* 0x00000000003f782f */ /* 0x000fe20003800000 */
[----:B------:R-:W-:Y:S01]  /*0400*/  IMAD.IADD R4, R4, 0x1, -R2 ;  /* 0x0000000104047824 */ /* 0x000fe200078e0a02 */
[----:B------:R-:W-:Y:S01]  /*0410*/  ULDC UR4, c[0x0][0x150] ;  /* 0x0000540000047ab9 */ /* 0x000fe20000000800 */
[----:B------:R-:W1:Y:S01]  /*0420*/  S2R R2, SR_CTAID.Y ;  /* 0x0000000000027919 */ /* 0x000e620000002600 */
[----:B------:R-:W-:Y:S01]  /*0430*/  LEA.HI R8, R8, R3, RZ, 0x2 ;  /* 0x0000000308087211 */ /* 0x000fe200078f10ff */
[----:B------:R-:W-:Y:S01]  /*0440*/  NOP ;  /* 0x0000000000007918 */ /* 0x000fe20000000000 */
[----:B------:R-:W-:Y:S01]  /*0450*/  SHF.R.S32.HI R5, RZ, 0x1f, R4 ;  /* 0x0000001fff057819 */ /* 0x000fe20000011404 */
[----:B------:R-:W2:Y:S01]  /*0460*/  LDC R9, c[0x0][0x144] ;  /* 0x00005100ff097b82 */ /* 0x000ea20000000800 */
[----:B------:R-:W-:Y:S01]  /*0470*/  LOP3.LUT R8, R8, 0x3ffffffc, RZ, 0xc0, !PT ;  /* 0x3ffffffc08087812 */ /* 0x000fe200078ec0ff */
[----:B------:R-:W-:Y:S01]  /*0480*/  NOP ;  /* 0x0000000000007918 */ /* 0x000fe20000000000 */
[----:B------:R-:W-:-:S03]  /*0490*/  LEA.HI R5, R5, R4, RZ, 0x3 ;  /* 0x0000000405057211 */ /* 0x000fc600078f18ff */
[----:B------:R-:W-:Y:S01]  /*04a0*/  IMAD.IADD R8, R3, 0x1, -R8 ;  /* 0x0000000103087824 */ /* 0x000fe200078e0a08 */
[--C-:B------:R-:W-:Y:S01]  /*04b0*/  SHF.R.S32.HI R6, RZ, 0x3, R5.reuse ;  /* 0x00000003ff067819 */ /* 0x100fe20000011405 */
[----:B------:R-:W3:Y:S01]  /*04c0*/  LDC R11, c[0x0][0x148] ;  /* 0x00005200ff0b7b82 */ /* 0x000ee20000000800 */
[----:B------:R-:W-:-:S04]  /*04d0*/  SHF.R.S32.HI R5, RZ, 0x1f, R5 ;  /* 0x0000001fff057819 */ /* 0x000fc80000011405 */
[----:B------:R-:W-:Y:S02]  /*04e0*/  LEA.HI R5, R5, R6, RZ, 0x2 ;  /* 0x0000000605057211 */ /* 0x000fe400078f10ff */
[----:B-----5:R-:W-:Y:S02]  /*04f0*/  ISETP.NE.OR P0, PT, R0, RZ, !P0 ;  /* 0x000000ff0000720c */ /* 0x020fe40004705670 */
[----:B------:R-:W-:Y:S02]  /*0500*/  LOP3.LUT R5, R5, 0xfffffffc, RZ, 0xc0, !PT ;  /* 0xfffffffc05057812 */ /* 0x000fe400078ec0ff */
[----:B0-----:R-:W-:-:S03]  /*0510*/  I2FP.F32.U32 R0, UR9 ;  /* 0x0000000900007c45 */ /* 0x001fc60008201000 */
[----:B------:R-:W-:Y:S02]  /*0520*/  IMAD.IADD R5, R6, 0x1, -R5 ;  /* 0x0000000106057824 */ /* 0x000fe400078e0a05 */
[----:B------:R-:W-:Y:S01]  /*0530*/  FMUL R7, R0, UR4 ;  /* 0x0000000400077c20 */ /* 0x000fe20008400000 */
[----:B------:R-:W-:Y:S01]  /*0540*/  ULDC UR4, c[0x0][0x154] ;  /* 0x0000550000047ab9 */ /* 0x000fe20000000800 */
[----:B------:R-:W-:Y:S02]  /*0550*/  IMAD R5, R8, 0x4, R5 ;  /* 0x0000000408057824 */ /* 0x000fe400078e0205 */
[----:B------:R-:W-:Y:S01]  /*0560*/  VOTEU.ALL UP0, P0 ;  /* 0x00000000003f7886 */ /* 0x000fe20000000000 */
[----:B------:R-:W-:Y:S01]  /*0570*/  VOTEU.ALL UP1, P0 ;  /* 0x00000000003f7886 */ /* 0x000fe20000020000 */
[C---:B------:R-:W-:Y:S01]  /*0580*/  IMAD.SHL.U32 R0, R5.reuse, 0x4, RZ ;  /* 0x0000000405007824 */ /* 0x040fe200078e00ff */
[----:B------:R-:W0:Y:S02]  /*0590*/  F2I.U32.TRUNC.NTZ R7, R7 ;  /* 0x0000000700077305 */ /* 0x000e24000020f000 */
[----:B------:R-:W5:Y:S01]  /*05a0*/  @!UP0 S2UR UR7, SR_CgaCtaId ;  /* 0x00000000000789c3 */ /* 0x000f620000008800 */
[----:B------:R-:W-:Y:S01]  /*05b0*/  @!UP0 UMOV UR6, 0x400 ;  /* 0x0000040000068882 */ /* 0x000fe20000000000 */
[----:B------:R-:W-:-:S02]  /*05c0*/  LOP3.LUT R10, R5, 0xc, R0, 0x78, !PT ;  /* 0x0000000c050a7812 */ /* 0x000fc400078e7800 */
[----:B-1----:R-:W-:Y:S02]  /*05d0*/  I2FP.F32.U32 R5, R2 ;  /* 0x0000000200057245 */ /* 0x002fe40000201000 */
[----:B------:R-:W-:Y:S01]  /*05e0*/  SHF.R.S32.HI R0, RZ, 0x1f, R10 ;  /* 0x0000001fff007819 */ /* 0x000fe2000001140a */
[----:B------:R1:W-:Y:S02]  /*05f0*/  STL [R1+0x454], R10 ;  /* 0x0004540a01007387 */ /* 0x0003e40000100800 */
[----:B------:R-:W-:Y:S01]  /*0600*/  FMUL R6, R5, UR4 ;  /* 0x0000000405067c20 */ /* 0x000fe20008400000 */
[----:B------:R-:W-:Y:S01]  /*0610*/  LEA.HI R0, R0, R10, RZ, 0x3 ;  /* 0x0000000a00007211 */ /* 0x000fe200078f18ff */
[----:B------:R-:W-:Y:S01]  /*0620*/  UMOV UR4, 0x20 ;  /* 0x0000002000047882 */ /* 0x000fe20000000000 */
[----:B0-----:R-:W-:Y:S02]  /*0630*/  IMAD.MOV R12, RZ, RZ, -R7 ;  /* 0x000000ffff0c7224 */ /* 0x001fe400078e0a07 */
[----:B------:R-:W-:Y:S01]  /*0640*/  LOP3.LUT R5, R0, 0xfffffff8, RZ, 0xc0, !PT ;  /* 0xfffffff800057812 */ /* 0x000fe200078ec0ff */
[----:B------:R-:W0:Y:S01]  /*0650*/  F2I.U32.TRUNC.NTZ R6, R6 ;  /* 0x0000000600067305 */ /* 0x000e22000020f000 */
[----:B------:R-:W4:Y:S01]  /*0660*/  LDC R7, c[0x0][0x140] ;  /* 0x00005000ff077b82 */ /* 0x000f220000000800 */
[----:B--2---:R-:W-:Y:S01]  /*0670*/  IMAD R12, R9, R12, UR9 ;  /* 0x00000009090c7e24 */ /* 0x004fe2000f8e020c */
[----:B------:R-:W-:-:S04]  /*0680*/  @!UP0 UIADD3 UR4, -UR4, 0x100000, URZ ;  /* 0x0010000004048890 */ /* 0x000fc8000fffe13f */
[----:B------:R-:W-:Y:S02]  /*0690*/  @!UP0 USHF.L.U32 UR5, UR4, 0xb, URZ ;  /* 0x0000000b04058899 */ /* 0x000fe4000800063f */
[----:B------:R-:W-:Y:S01]  /*06a0*/  @!UP0 USHF.L.U32 UR4, UR4, 0x1, URZ ;  /* 0x0000000104048899 */ /* 0x000fe2000800063f */
[----:B------:R-:W-:-:S05]  /*06b0*/  IMAD.IADD R5, R10, 0x1, -R5 ;  /* 0x000000010a057824 */ /* 0x000fca00078e0a05 */
[----:B------:R-:W-:Y:S01]  /*06c0*/  ISETP.NE.AND P2, PT, R5, R12, PT ;  /* 0x0000000c0500720c */ /* 0x000fe20003f45270 */
[----:B-----5:R-:W-:Y:S01]  /*06d0*/  @!UP0 ULEA UR6, UR7, UR6, 0x18 ;  /* 0x0000000607068291 */ /* 0x020fe2000f8ec03f */
[----:B------:R-:W-:Y:S01]  /*06e0*/  VOTEU.ALL UP0, P0 ;  /* 0x00000000003f7886 */ /* 0x000fe20000000000 */
[----:B------:R-:W-:Y:S01]  /*06f0*/  LOP3.LUT P0, RZ, R4, 0x7, RZ, 0xc0, !PT ;  /* 0x0000000704ff7812 */ /* 0x000fe2000780c0ff */
[----:B0-----:R-:W-:-:S03]  /*0700*/  IMAD.MOV R14, RZ, RZ, -R6 ;  /* 0x000000ffff0e7224 */ /* 0x001fc600078e0a06 */
[----:B------:R-:W-:Y:S01]  /*0710*/  ISETP.LT.U32.AND P0, PT, R10, 0x8, !P0 ;  /* 0x000000080a00780c */ /* 0x000fe20004701070 */
[----:B---3--:R-:W-:-:S05]  /*0720*/  IMAD R5, R11, R14, R2 ;  /* 0x0000000e0b057224 */ /* 0x008fca00078e0202 */
[----:B------:R-:W-:Y:S01]  /*0730*/  @P2 SHF.R.S32.HI R0, RZ, 0x3, R0 ;  /* 0x00000003ff002819 */ /* 0x000fe20000011400 */
[----:B------:R-:W0:Y:S02]  /*0740*/  FENCE.VIEW.ASYNC.S ;  /* 0x00000000000073c6 */ /* 0x000e240000000000 */
[----:B0-----:R1:W0:Y:S01]  /*0750*/  @!UP0 SYNCS.EXCH.64 URZ, [UR6+0x40], UR4 ;  /* 0x00004004063f85b2 */ /* 0x0012220008000100 */
[----:B----4-:R-:W-:Y:S02]  /*0760*/  ISETP.EQ.U32.AND P5, PT, R7, 0x1, PT ;  /* 0x000000010700780c */ /* 0x010fe40003fa2070 */
[----:B------:R-:W-:Y:S01]  /*0770*/  @P2 ISETP.NE.AND P3, PT, R0, R5, PT ;  /* 0x000000050000220c */ /* 0x000fe20003f65270 */
[----:B------:R-:W-:Y:S01]  /*0780*/  IMAD.MOV.U32 R0, RZ, RZ, 0x1 ;  /* 0x00000001ff007424 */ /* 0x000fe200078e00ff */
[----:B------:R-:W-:Y:S02]  /*0790*/  SEL R5, RZ, 0x1, !P0 ;  /* 0x00000001ff057807 */ /* 0x000fe40004000000 */
[----:B------:R-:W-:-:S04]  /*07a0*/  @P2 SEL R0, RZ, 0x1, P3 ;  /* 0x00000001ff002807 */ /* 0x000fc80001800000 */
[----:B------:R-:W-:Y:S01]  /*07b0*/  LOP3.LUT R0, R0, R5, RZ, 0xc0, !PT ;  /* 0x0000000500007212 */ /* 0x000fe200078ec0ff */
[----:B------:R1:W2:Y:S04]  /*07c0*/  @!UP1 SYNCS.EXCH.64 URZ, [UR6+0x48], UR4 ;  /* 0x00004804063f95b2 */ /* 0x0002a80008000100 */
[----:B------:R1:W-:Y:S01]  /*07d0*/  STL [R1+0x450], R0 ;  /* 0x0004500001007387 */ /* 0x0003e20000100800 */
[----:B------:R-:W-:Y:S01]  /*07e0*/  NOP ;  /* 0x0000000000007918 */ /* 0x000fe20000000000 */
[----:B0-----:R-:W-:Y:S05]  /*07f0*/  @!P5 BRA `(.L_x_3) ;  /* 0x000000000008d947 */ /* 0x001fea0003800000 */
[----:B--2---:R-:W-:Y:S01]  /*0800*/  UCGABAR_ARV ;  /* 0x00000000000079c7 */ /* 0x004fe20008000000 */
[----:B------:R-:W-:Y:S05]  /*0810*/  BRA `(.L_x_4) ;  /* 0x0000000000047947 */ /* 0x000fea0003800000 */
.L_x_3:
[----:B--2---:R-:W-:Y:S01]  /*0820*/  NOP ;  /* 0x0000000000007918 */ /* 0x004fe20000000000 */
.L_x_4:
[----:B-1----:R-:W0:Y:S01]  /*0830*/  LDC R0, c[0x0][0x65c] ;  /* 0x00019700ff007b82 */ /* 0x002e220000000800 */
[----:B------:R-:W-:Y:S02]  /*0840*/  IMAD.U32 R4, RZ, RZ, UR9 ;  /* 0x00000009ff047e24 */ /* 0x000fe4000f8e00ff */
[----:B------:R-:W-:Y:S01]  /*0850*/  IMAD.MOV.U32 R5, RZ, RZ, RZ ;  /* 0x000000ffff057224 */ /* 0x000fe200078e00ff */
[----:B0-----:R-:W-:-:S13]  /*0860*/  ISETP.NE.AND P4, PT, R0, 0x1, PT ;  /* 0x000000010000780c */ /* 0x001fda0003f85270 */
[----:B------:R-:W0:Y:S01]  /*0870*/  @P4 LDC R7, c[0x0][0x10] ;  /* 0x00000400ff074b82 */ /* 0x000e220000000800 */
[----:B------:R-:W-:Y:S02]  /*0880*/  @P4 IMAD.MOV.U32 R3, RZ, RZ, RZ ;  /* 0x000000ffff034224 */ /* 0x000fe400078e00ff */
[----:B------:R-:W-:-:S05]  /*0890*/  @P4 IMAD.MOV.U32 R13, RZ, RZ, RZ ;  /* 0x000000ffff0d4224 */ /* 0x000fca00078e00ff */
[----:B------:R-:W1:Y:S01]  /*08a0*/  @!P4 LDC R9, c[0x0][0xc] ;  /* 0x00000300ff09cb82 */ /* 0x000e620000000800 */
[----:B0-----:R-:W-:-:S04]  /*08b0*/  @P4 IMAD.WIDE.U32 R6, R7, UR9, R2 ;  /* 0x0000000907064c25 */ /* 0x001fc8000f8e0002 */
[----:B------:R-:W-:Y:S02]  /*08c0*/  @P4 IMAD.MOV.U32 R8, RZ, RZ, R6 ;  /* 0x000000ffff084224 */ /* 0x000fe400078e0006 */
[----:B------:R-:W-:Y:S02]  /*08d0*/  @P4 IMAD.IADD R15, R7, 0x1, R13 ;  /* 0x00000001070f4824 */ /* 0x000fe400078e020d */
[----:B-1----:R-:W-:-:S04]  /*08e0*/  @!P4 IMAD.WIDE.U32 R4, R2, R9, R4 ;  /* 0x000000090204c225 */ /* 0x002fc800078e0004 */
[----:B------:R-:W-:Y:S02]  /*08f0*/  @!P4 IMAD.MOV.U32 R8, RZ, RZ, R4 ;  /* 0x000000ffff08c224 */ /* 0x000fe400078e0004 */
[----:B------:R-:W-:-:S03]  /*0900*/  @!P4 IMAD.MOV.U32 R15, RZ, RZ, R5 ;  /* 0x000000ffff0fc224 */ /* 0x000fc600078e0005 */
[----:B------:R0:W-:Y:S04]  /*0910*/  STL [R1+0x45c], R8 ;  /* 0x00045c0801007387 */ /* 0x0001e80000100800 */
[----:B------:R0:W-:Y:S01]  /*0920*/  STL [R1+0x458], R15 ;  /* 0x0004580f01007387 */ /* 0x0001e20000100800 */
[----:B------:R-:W-:Y:S05]  /*0930*/  @!P5 BRA `(.L_x_5) ;  /* 0x00000000000cd947 */ /* 0x000fea0003800000 */
[----:B------:R-:W-:Y:S01]  /*0940*/  UCGABAR_WAIT ;  /* 0x0000000000007dc7 */ /* 0x000fe20008000000 */
[----:B------:R-:W-:Y:S01]  /*0950*/  CCTL.IVALL ;  /* 0x00000000ff00798f */ /* 0x000fe20002000000 */
[----:B------:R-:W-:Y:S05]  /*0960*/  BRA `(.L_x_6) ;  /* 0x0000000000047947 */ /* 0x000fea0003800000 */
.L_x_5:
[----:B------:R-:W-:Y:S06]  /*0970*/  BAR.SYNC.DEFER_BLOCKING 0x0 ;  /* 0x0000000000007b1d */ /* 0x000fec0000010000 */
.L_x_6:
[----:B------:R-:W-:Y:S05]  /*0980*/  @!P1 BRA `(.L_x_7) ;  /* 0x0000027c000c9947 */ /* 0x000fea0003800000 */
[----:B------:R-:W-:-:S06]  /*0990*/  UISETP.GT.U32.AND UP0, UPT, UR10, 0x1, UPT ;  /* 0x000000010a00788c */ /* 0x000fcc000bf04070 */
[----:B------:R-:W-:-:S13]  /*09a0*/  PLOP3.LUT P0, PT, PT, PT, UP0, 0x80, 0x0 ;  /* 0x000000000000781c */ /* 0x000fda0003f0f008 */
[----:B------:R-:W-:Y:S05]  /*09b0*/  @P0 EXIT ;  /* 0x000000000000094d */ /* 0x000fea0003800000 */
[----:B------:R-:W-:Y:S01]  /*09c0*/  IMAD.MOV.U32 R5, RZ, RZ, -0x1 ;  /* 0xffffffffff057424 */ /* 0x000fe200078e00ff */
[----:B------:R-:W-:Y:S01]  /*09d0*/  ULDC.64 UR4, c[0x0][0x650] ;  /* 0x0001940000047ab9 */ /* 0x000fe20000000a00 */
[----:B------:R-:W-:Y:S01]  /*09e0*/  IMAD.MOV.U32 R4, RZ, RZ, -0x1 ;  /* 0xffffffffff047424 */ /* 0x000fe200078e00ff */
[----:B------:R-:W-:Y:S01]  /*09f0*/  ISETP.GE.U32.AND P0, PT, R8, UR4, PT ;  /* 0x0000000408007c0c */ /* 0x000fe2000bf06070 */
[----:B------:R-:W-:Y:S01]  /*0a00*/  UMOV UR9, 0xffffffff ;  /* 0xffffffff00097882 */ /* 0x000fe20000000000 */
[----:B------:R1:W-:Y:S01]  /*0a10*/  STL [R1+0x464], R5 ;  /* 0x0004640501007387 */ /* 0x0003e20000100800 */
[----:B------:R-:W-:Y:S02]  /*0a20*/  PRMT R0, RZ, 0x7610, R0 ;  /* 0x00007610ff007816 */ /* 0x000fe40000000000 */
[----:B------:R-:W-:Y:S01]  /*0a30*/  ISETP.GE.U32.AND.EX P0, PT, R15, UR5, PT, P0 ;  /* 0x000000050f007c0c */ /* 0x000fe2000bf06100 */
[----:B------:R1:W-:-:S12]  /*0a40*/  STL [R1+0x460], R4 ;  /* 0x0004600401007387 */ /* 0x0003d80000100800 */
[----:B-1----:R-:W-:Y:S05]  /*0a50*/  @P0 BRA `(.L_x_8) ;  /* 0x00000004003c0947 */ /* 0x002fea0003800000 */
[----:B------:R-:W-:Y:S01]  /*0a60*/  ULDC.64 UR14, c[0x0][0x628] ;  /* 0x00018a00000e7ab9 */ /* 0x000fe20000000a00 */
[----:B------:R-:W1:Y:S01]  /*0a70*/  LDC.64 R6, c[0x0][0x620] ;  /* 0x00018800ff067b82 */ /* 0x000e620000000a00 */
[----:B------:R-:W-:Y:S01]  /*0a80*/  ISETP.NE.U32.AND P0, PT, RZ, UR14, PT ;  /* 0x0000000eff007c0c */ /* 0x000fe2000bf05070 */
[----:B------:R-:W-:Y:S01]  /*0a90*/  ULDC UR11, c[0x0][0x630] ;  /* 0x00018c00000b7ab9 */ /* 0x000fe20000000800 */
[----:B------:R-:W-:Y:S02]  /*0aa0*/  R2UR UR4, R8 ;  /* 0x00000000080472ca */ /* 0x000fe400000e0000 */
[----:B------:R-:W-:Y:S02]  /*0ab0*/  ISETP.NE.AND.EX P0, PT, RZ, UR15, PT, P0 ;  /* 0x0000000fff007c0c */ /* 0x000fe4000bf05300 */
[----:B------:R-:W-:-:S11]  /*0ac0*/  R2UR UR5, R15 ;  /* 0x000000000f0572ca */ /* 0x000fd600000e0000 */
[----:B------:R-:W-:Y:S05]  /*0ad0*/  @!P0 BRA `(.L_x_9) ;  /* 0x0000000000308947 */ /* 0x000fea0003800000 */
[----:B------:R-:W-:Y:S01]  /*0ae0*/  R2UR UR4, R8 ;  /* 0x00000000080472ca */ /* 0x000fe200000e0000 */
[----:B------:R-:W-:Y:S01]  /*0af0*/  ULDC UR8, c[0x0][0x634] ;  /* 0x00018d0000087ab9 */ /* 0x000fe20000000800 */
[----:B------:R-:W-:-:S11]  /*0b00*/  R2UR UR10, R15 ;  /* 0x000000000f0a72ca */ /* 0x000fd600000e0000 */
[----:B------:R-:W-:-:S04]  /*0b10*/  UIADD3 UR8, UP0, UR4, UR8, URZ ;  /* 0x0000000804087290 */ /* 0x000fc8000ff1e03f */
[----:B------:R-:W-:-:S04]  /*0b20*/  UIADD3.X UR10, URZ, UR10, URZ, UP0, !UPT ;  /* 0x0000000a3f0a7290 */ /* 0x000fc800087fe43f */
[----:B------:R-:W-:-:S04]  /*0b30*/  UIMAD.WIDE.U32 UR4, UR10, UR14, URZ ;  /* 0x0000000e0a0472a5 */ /* 0x000fc8000f8e003f */
[----:B------:R-:W-:Y:S02]  /*0b40*/  UIMAD.WIDE.U32 UR6, UP0, UR8, UR15, UR4 ;  /* 0x0000000f080672a5 */ /* 0x000fe4000f800004 */
[----:B------:R-:W-:Y:S02]  /*0b50*/  UIMAD.WIDE.U32 UR4, UR8, UR14, URZ ;  /* 0x0000000e080472a5 */ /* 0x000fe4000f8e003f */
[----:B------:R-:W-:Y:S02]  /*0b60*/  UIADD3.X UR9, URZ, URZ, URZ, UP0, !UPT ;  /* 0x0000003f3f097290 */ /* 0x000fe400087fe43f */
[----:B------:R-:W-:Y:S01]  /*0b70*/  UIADD3 URZ, UP0, UR5, UR6, URZ ;  /* 0x00000006053f7290 */ /* 0x000fe2000ff1e03f */
[----:B------:R-:W-:-:S03]  /*0b80*/  UMOV UR8, UR7 ;  /* 0x0000000700087c82 */ /* 0x000fc60008000000 */
[----:B------:R-:W-:-:S12]  /*0b90*/  UIMAD.WIDE.U32.X UR4, UR10, UR15, UR8, UP0 ;  /* 0x0000000f0a0472a5 */ /* 0x000fd800080e0408 */
.L_x_9:
[----:B------:R-:W-:Y:S01]  /*0ba0*/  USHF.R.U64 UR9, UR4, UR11, UR5 ;  /* 0x0000000b04097299 */ /* 0x000fe20008001205 */
[----:B------:R-:W2:Y:S01]  /*0bb0*/  LDC.64 R22, c[0x0][0x640] ;  /* 0x00019000ff167b82 */ /* 0x000ea20000000a00 */
[----:B------:R-:W-:Y:S01]  /*0bc0*/  USHF.R.U32.HI UR4, URZ, UR11, UR5 ;  /* 0x0000000b3f047299 */ /* 0x000fe20008011605 */
[----:B------:R-:W-:Y:S02]  /*0bd0*/  IMAD.MOV.U32 R4, RZ, RZ, R8 ;  /* 0x000000ffff047224 */ /* 0x000fe400078e0008 */
[----:B------:R-:W-:Y:S01]  /*0be0*/  IMAD R21, R11, R14, R2 ;  /* 0x0000000e0b157224 */ /* 0x000fe200078e0202 */
[----:B------:R-:W-:Y:S01]  /*0bf0*/  IADD3 R3, P0, RZ, -UR9, RZ ;  /* 0x80000009ff037c10 */ /* 0x000fe2000ff1e0ff */
[----:B------:R-:W-:Y:S02]  /*0c00*/  IMAD.MOV.U32 R11, RZ, RZ, 0x1 ;  /* 0x00000001ff0b7424 */ /* 0x000fe400078e00ff */
[----:B------:R-:W0:Y:S02]  /*0c10*/  LDC R10, c[0x0][0x618] ;  /* 0x00018600ff0a7b82 */ /* 0x000e240000000800 */
[----:B------:R-:W-:-:S04]  /*0c20*/  IMAD.X R5, RZ, RZ, ~UR4, P0 ;  /* 0x80000004ff057e24 */ /* 0x000fc800080e06ff */
[-C--:B-1----:R-:W-:Y:S02]  /*0c30*/  IMAD R0, R5, R6.reuse, RZ ;  /* 0x0000000605007224 */ /* 0x082fe400078e02ff */
[----:B------:R-:W1:Y:S01]  /*0c40*/  LDC R16, c[0x0][0x608] ;  /* 0x00018200ff107b82 */ /* 0x000e620000000800 */
[----:B------:R-:W-:Y:S02]  /*0c50*/  IMAD.MOV.U32 R5, RZ, RZ, R15 ;  /* 0x000000ffff057224 */ /* 0x000fe400078e000f */
[----:B------:R-:W-:-:S05]  /*0c60*/  IMAD.WIDE.U32 R4, R3, R6, R4 ;  /* 0x0000000603047225 */ /* 0x000fca00078e0004 */
[----:B------:R-:W3:Y:S01]  /*0c70*/  LDC R20, c[0x0][0x658] ;  /* 0x00019600ff147b82 */ /* 0x000ee20000000800 */
[----:B------:R-:W-:Y:S01]  /*0c80*/  IMAD R3, R3, R7, R0 ;  /* 0x0000000703037224 */ /* 0x000fe200078e0200 */
[----:B--2---:R-:W-:-:S03]  /*0c90*/  ISETP.NE.U32.AND P0, PT, R22, RZ, PT ;  /* 0x000000ff1600720c */ /* 0x004fc60003f05070 */
[----:B------:R-:W-:Y:S01]  /*0ca0*/  IMAD.IADD R3, R5, 0x1, R3 ;  /* 0x0000000105037824 */ /* 0x000fe200078e0203 */
[----:B------:R-:W-:Y:S01]  /*0cb0*/  ISETP.NE.AND.EX P0, PT, R23, RZ, PT, P0 ;  /* 0x000000ff1700720c */ /* 0x000fe20003f05300 */
[----:B------:R-:W-:Y:S01]  /*0cc0*/  IMAD.MOV.U32 R5, RZ, RZ, -0x1 ;  /* 0xffffffffff057424 */ /* 0x000fe200078e00ff */
[----:B------:R-:W2:Y:S02]  /*0cd0*/  LDC R18, c[0x0][0x600] ;  /* 0x00018000ff127b82 */ /* 0x000ea40000000800 */
[-CC-:B0-----:R-:W-:Y:S02]  /*0ce0*/  SHF.R.U64 R8, R4, R10.reuse, R3.reuse ;  /* 0x0000000a04087219 */ /* 0x181fe40000001203 */
[----:B------:R-:W-:-:S04]  /*0cf0*/  SHF.R.U32.HI R3, RZ, R10, R3 ;  /* 0x0000000aff037219 */ /* 0x000fc80000011603 */
[----:B------:R-:W0:Y:S01]  /*0d00*/  LDC R13, c[0x0][0x648] ;  /* 0x00019200ff0d7b82 */ /* 0x000e220000000800 */
[-CC-:B-1----:R-:W-:Y:S02]  /*0d10*/  SHF.R.U64 R19, R8, R16.reuse, R3.reuse ;  /* 0x0000001008137219 */ /* 0x182fe40000001203 */
[----:B------:R-:W-:-:S05]  /*0d20*/  SHF.R.U32.HI R3, RZ, R16, R3 ;  /* 0x00000010ff037219 */ /* 0x000fca0000011603 */
[----:B------:R-:W1:Y:S01]  /*0d30*/  LDC R15, c[0x0][0x638] ;  /* 0x00018e00ff0f7b82 */ /* 0x000e620000000800 */
[-CC-:B---3--:R-:W-:Y:S02]  /*0d40*/  SHF.R.U64 R10, R19, R20.reuse, R3.reuse ;  /* 0x00000014130a7219 */ /* 0x188fe40000001203 */
[-C--:B------:R-:W-:Y:S02]  /*0d50*/  SHF.L.U32 R0, R5, R20.reuse, RZ ;  /* 0x0000001405007219 */ /* 0x080fe400000006ff */
[----:B------:R-:W-:Y:S01]  /*0d60*/  SHF.R.U32.HI R3, RZ, R20, R3 ;  /* 0x00000014ff037219 */ /* 0x000fe20000011603 */
[----:B------:R-:W-:Y:S01]  /*0d70*/  IMAD.MOV.U32 R2, RZ, RZ, R10 ;  /* 0x000000ffff027224 */ /* 0x000fe200078e000a */
[----:B------:R-:W-:Y:S01]  /*0d80*/  LOP3.LUT R0, RZ, R0, RZ, 0x33, !PT ;  /* 0x00000000ff007212 */ /* 0x000fe200078e33ff */
[----:B------:R-:W3:Y:S01]  /*0d90*/  LDC R17, c[0x0][0x610] ;  /* 0x00018400ff117b82 */ /* 0x000ee20000000800 */
[----:B------:R-:W-:Y:S05]  /*0da0*/  @!P0 BRA `(.L_x_10) ;  /* 0x0000000000288947 */ /* 0x000fea0003800000 */
[----:B------:R-:W4:Y:S02]  /*0db0*/  LDC R7, c[0x0][0x64c] ;  /* 0x00019300ff077b82 */ /* 0x000f240000000800 */
[----:B----4-:R-:W-:-:S05]  /*0dc0*/  IADD3 R7, P0, R10, R7, RZ ;  /* 0x000000070a077210 */ /* 0x010fca0007f1e0ff */
[----:B------:R-:W-:-:S04]  /*0dd0*/  IMAD.X R9, RZ, RZ, R3, P0 ;  /* 0x000000ffff097224 */ /* 0x000fc800000e0603 */
[----:B------:R-:W-:-:S04]  /*0de0*/  IMAD.WIDE.U32 R2, R9, R22, RZ ;  /* 0x0000001609027225 */ /* 0x000fc800078e00ff */
[----:B------:R-:W-:-:S04]  /*0df0*/  IMAD.WIDE.U32 R4, P0, R7, R23, R2 ;  /* 0x0000001707047225 */ /* 0x000fc80007800002 */
[----:B------:R-:W-:-:S04]  /*0e00*/  IMAD.WIDE.U32 R2, R7, R22, RZ ;  /* 0x0000001607027225 */ /* 0x000fc800078e00ff */
[----:B------:R-:W-:Y:S01]  /*0e10*/  IMAD.X R7, RZ, RZ, RZ, P0 ;  /* 0x000000ffff077224 */ /* 0x000fe200000e06ff */
[----:B------:R-:W-:Y:S01]  /*0e20*/  IADD3 RZ, P0, R3, R4, RZ ;  /* 0x0000000403ff7210 */ /* 0x000fe20007f1e0ff */
[----:B------:R-:W-:-:S04]  /*0e30*/  IMAD.MOV.U32 R6, RZ, RZ, R5 ;  /* 0x000000ffff067224 */ /* 0x000fc800078e0005 */
[----:B------:R-:W-:-:S08]  /*0e40*/  IMAD.WIDE.U32.X R2, R9, R23, R6, P0 ;  /* 0x0000001709027225 */ /* 0x000fd000000e0406 */
.L_x_10:
[----:B0-----:R-:W-:Y:S01]  /*0e50*/  SHF.R.U64 R4, R2, R13, R3 ;  /* 0x0000000d02047219 */ /* 0x001fe20000001203 */
[----:B--2---:R-:W-:Y:S01]  /*0e60*/  VIADD R5, R18, 0xffffffff ;  /* 0xffffffff12057836 */ /* 0x004fe20000000000 */
[----:B------:R-:W-:Y:S02]  /*0e70*/  SHF.L.U32 R2, R11, R20, RZ ;  /* 0x000000140b027219 */ /* 0x000fe400000006ff */
[----:B------:R-:W-:Y:S01]  /*0e80*/  LOP3.LUT R3, R19, R0, RZ, 0xc0, !PT ;  /* 0x0000000013037212 */ /* 0x000fe200078ec0ff */
[----:B------:R-:W-:Y:S01]  /*0e90*/  IMAD.MOV R6, RZ, RZ, -R4 ;  /* 0x000000ffff067224 */ /* 0x000fe200078e0a04 */
[----:B------:R-:W-:Y:S02]  /*0ea0*/  SEL R0, R12, R21, !P4 ;  /* 0x000000150c007207 */ /* 0x000fe40006000000 */
[----:B------:R-:W-:Y:S01]  /*0eb0*/  LOP3.LUT R5, R8, R5, RZ, 0xc0, !PT ;  /* 0x0000000508057212 */ /* 0x000fe200078ec0ff */
[----:B------:R-:W-:Y:S02]  /*0ec0*/  IMAD R7, R2, R4, R3 ;  /* 0x0000000402077224 */ /* 0x000fe400078e0203 */
[----:B-1----:R-:W-:-:S02]  /*0ed0*/  IMAD R3, R6, R15, R10 ;  /* 0x0000000f06037224 */ /* 0x002fc400078e020a */
[----:B---3--:R-:W-:Y:S02]  /*0ee0*/  IMAD R2, R7, R17, R0 ;  /* 0x0000001107027224 */ /* 0x008fe400078e0200 */
[----:B------:R-:W-:Y:S02]  /*0ef0*/  IMAD R3, R3, R18, R5 ;  /* 0x0000001203037224 */ /* 0x000fe400078e0205 */
[----:B------:R-:W-:-:S03]  /*0f00*/  IMAD.MOV.U32 R0, RZ, RZ, 0x1 ;  /* 0x00000001ff007424 */ /* 0x000fc600078e00ff */
[----:B------:R-:W-:Y:S02]  /*0f10*/  SEL R4, R3, R2, !P4 ;  /* 0x0000000203047207 */ /* 0x000fe40006000000 */
[----:B------:R-:W-:-:S03]  /*0f20*/  SEL R2, R2, R3, !P4 ;  /* 0x0000000302027207 */ /* 0x000fc60006000000 */
[----:B------:R1:W-:Y:S04]  /*0f30*/  STL [R1+0x460], R4 ;  /* 0x0004600401007387 */ /* 0x0003e80000100800 */
[----:B------:R1:W-:Y:S02]  /*0f40*/  STL [R1+0x464], R2 ;  /* 0x0004640201007387 */ /* 0x0003e40000100800 */
.L_x_8:
[----:B------:R-:W-:-:S08]  /*0f50*/  NOP ;  /* 0x0000000000007918 */ /* 0x000fd00000000000 */
[----:B------:R-:W2:Y:S02]  /*0f60*/  USETMAXREG.TRY_ALLOC.CTAPOOL UP0, 0xf0 ;  /* 0x000000f0000079c8 */ /* 0x000ea40008000600 */
[----:B--2---:R-:W-:-:S13]  /*0f70*/  PLOP3.LUT P0, PT, PT, PT, UP0, 0x80, 0x0 ;  /* 0x000000000000781c */ /* 0x004fda0003f0f008 */
[----:B------:R-:W-:Y:S05]  /*0f80*/  @!P0 BRA `(.L_x_8) ;  /* 0xfffffffc00f08947 */ /* 0x000fea000383ffff */
[----:B------:R-:W-:Y:S01]  /*0f90*/  ULDC.64 UR4, c[0x0][0x598] ;  /* 0x0001660000047ab9 */ /* 0x000fe20000000a00 */
[----:B------:R-:W-:Y:S01]  /*0fa0*/  ULDC.64 UR14, c[0x0][0x208] ;  /* 0x00008200000e7ab9 */ /* 0x000fe20000000a00 */
[----:B------:R-:W-:-:S04]  /*0fb0*/  ISETP.NE.U32.AND P0, PT, RZ, UR4, PT ;  /* 0x00000004ff007c0c */ /* 0x000fc8000bf05070 */
[----:B------:R-:W-:-:S13]  /*0fc0*/  ISETP.NE.AND.EX P0, PT, RZ, UR5, PT, P0 ;  /* 0x00000005ff007c0c */ /* 0x000fda000bf05300 */
[----:B------:R-:W-:Y:S05]  /*0fd0*/  @!P0 BRA `(.L_x_11) ;  /* 0x0000000000208947 */ /* 0x000fea0003800000 */
[----:B-1----:R-:W1:Y:S02]  /*0fe0*/  LDC.64 R2, c[0x0][0x598] ;  /* 0x00016600ff027b82 */ /* 0x002e640000000a00 */
[----:B-1----:R-:W2:Y:S02]  /*0ff0*/  LDG.E.64 R2, desc[UR14][R2.64] ;  /* 0x0000000e02027981 */ /* 0x002ea4000c1e1b00 */
[----:B--2---:R-:W-:-:S04]  /*1000*/  ISETP.NE.U32.AND P0, PT, R2, RZ, PT ;  /* 0x000000ff0200720c */ /* 0x004fc80003f05070 */
[----:B------:R-:W-:-:S13]  /*1010*/  ISETP.NE.AND.EX P0, PT, R3, RZ, PT, P0 ;  /* 0x000000ff0300720c */ /* 0x000fda0003f05300 */
[----:B------:R-:W-:Y:S05]  /*1020*/  @!P0 BRA `(.L_x_11) ;  /* 0x00000000000c8947 */ /* 0x000fea0003800000 */
[----:B------:R-:W2:Y:S02]  /*1030*/  LD.E R2, desc[UR14][R2.64] ;  /* 0x0000000e02027980 */ /* 0x000ea4000c101900 */
[----:B--2---:R-:W-:Y:S01]  /*1040*/  R2UR UR20, R2 ;  /* 0x00000000021472ca */ /* 0x004fe200000e0000 */
[----:B------:R-:W-:-:S14]  /*1050*/  BRA `(.L_x_12) ;  /* 0x0000000000247947 */ /* 0x000fdc0003800000 */
.L_x_11:
[----:B------:R-:W-:Y:S02]  /*1060*/  ULDC.64 UR4, c[0x0][0x588] ;  /* 0x0001620000047ab9 */ /* 0x000fe40000000a00 */
[----:B------:R-:W-:-:S04]  /*1070*/  ISETP.NE.U32.AND P0, PT, RZ, UR4, PT ;  /* 0x00000004ff007c0c */ /* 0x000fc8000bf05070 */
[----:B------:R-:W-:-:S13]  /*1080*/  ISETP.NE.AND.EX P0, PT, RZ, UR5, PT, P0 ;  /* 0x00000005ff007c0c */ /* 0x000fda000bf05300 */
[----:B------:R-:W-:Y:S05]  /*1090*/  @!P0 BRA `(.L_x_13) ;  /* 0x0000000000108947 */ /* 0x000fea0003800000 */
[----:B-1----:R-:W1:Y:S02]  /*10a0*/  LDC.64 R2, c[0x0][0x588] ;  /* 0x00016200ff027b82 */ /* 0x002e640000000a00 */
[----:B-1----:R-:W2:Y:S02]  /*10b0*/  LDG.E R2, desc[UR14][R2.64] ;  /* 0x0000000e02027981 */ /* 0x002ea4000c1e1900 */
[----:B--2---:R-:W-:Y:S01]  /*10c0*/  R2UR UR20, R2 ;  /* 0x00000000021472ca */ /* 0x004fe200000e0000 */
[----:B------:R-:W-:-:S14]  /*10d0*/  BRA `(.L_x_12) ;  /* 0x0000000000047947 */ /* 0x000fdc0003800000 */
.L_x_13:
[----:B------:R-:W-:-:S05]  /*10e0*/  ULDC UR20, c[0x0][0x580] ;  /* 0x0001600000147ab9 */ /* 0x000fca0000000800 */
.L_x_12:
[----:B------:R-:W-:Y:S02]  /*10f0*/  ULDC.64 UR4, c[0x0][0x5a0] ;  /* 0x0001680000047ab9 */ /* 0x000fe40000000a00 */
        /* <DEDUP_REMOVED lines=11> */
.L_x_14:
        /* <DEDUP_REMOVED lines=8> */
.L_x_16:
[----:B------:R-:W-:-:S05]  /*1230*/  ULDC UR21, c[0x0][0x584] ;  /* 0x0001610000157ab9 */ /* 0x000fca0000000800 */
.L_x_15:
[----:B------:R-:W-:-:S13]  /*1240*/  LOP3.LUT P0, RZ, R0, 0xff, RZ, 0xc0, !PT ;  /* 0x000000ff00ff7812 */ /* 0x000fda000780c0ff */
[----:B------:R-:W-:Y:S05]  /*1250*/  @!P0 EXIT ;  /* 0x000000000000894d */ /* 0x000fea0003800000 */
[----:B------:R-:W-:Y:S01]  /*1260*/  ULDC UR4, c[0x0][0x28c] ;  /* 0x0000a30000047ab9 */ /* 0x000fe20000000800 */
[----:B------:R-:W-:Y:S02]  /*1270*/  ULOP3.LUT UR22, UR13, 0x1, URZ, 0xfc, !UPT ;  /* 0x000000010d167892 */ /* 0x000fe4000f8efc3f */
[----:B------:R-:W-:-:S04]  /*1280*/  UIADD3 UR4, UR4, 0x7f, URZ ;  /* 0x0000007f04047890 */ /* 0x000fc8000fffe03f */
[----:B------:R-:W-:-:S04]  /*1290*/  USHF.R.S32.HI UR5, URZ, 0x1f, UR4 ;  /* 0x0000001f3f057899 */ /* 0x000fc80008011404 */
[----:B------:R-:W-:-:S03]  /*12a0*/  ULEA.HI UR5, UR5, UR4, URZ, 0x7 ;  /* 0x0000000405057291 */ /* 0x000fc6000f8f383f */
[----:B------:R-:W-:Y:S01]  /*12b0*/  UMOV UR4, URZ ;  /* 0x0000003f00047c82 */ /* 0x000fe20008000000 */
[----:B------:R-:W-:-:S03]  /*12c0*/  USHF.R.S32.HI UR10, URZ, 0x7, UR5 ;  /* 0x000000073f0a7899 */ /* 0x000fc60008011405 */
[----:B------:R-:W-:-:S09]  /*12d0*/  UMOV UR5, URZ ;  /* 0x0000003f00057c82 */ /* 0x000fd20008000000 */
.L_x_555:
[----:B------:R-:W-:Y:S01]  /*12e0*/  STL [R1+0x44c], RZ ;  /* 0x00044cff01007387 */ /* 0x000fe20000100800 */
[----:B--2---:R-:W2:Y:S01]  /*12f0*/  S2UR UR18, SR_CgaCtaId ;  /* 0x00000000001279c3 */ /* 0x004ea20000008800 */
[----:B------:R-:W-:Y:S01]  /*1300*/  UMOV UR17, 0x400 ;  /* 0x0000040000117882 */ /* 0x000fe20000000000 */
[----:B------:R-:W-:Y:S01]  /*1310*/  UMOV UR6, URZ ;  /* 0x0000003f00067c82 */ /* 0x000fe20008000000 */
[----:B------:R-:W-:Y:S01]  /*1320*/  STL [R1+0x448], RZ ;  /* 0x000448ff01007387 */ /* 0x000fe20000100800 */
[----:B------:R-:W-:Y:S01]  /*1330*/  UMOV UR7, URZ ;  /* 0x0000003f00077c82 */ /* 0x000fe20008000000 */
[----:B------:R-:W-:Y:S01]  /*1340*/  UMOV UR8, URZ ;  /* 0x0000003f00087c82 */ /* 0x000fe20008000000 */
[----:B------:R-:W-:Y:S01]  /*1350*/  UMOV UR23, UR5 ;  /* 0x0000000500177c82 */ /* 0x000fe20008000000 */
[----:B------:R-:W-:Y:S01]  /*1360*/  STL [R1+0x444], RZ ;  /* 0x000444ff01007387 */ /* 0x000fe20000100800 */
[----:B-1----:R-:W1:Y:S01]  /*1370*/  LDC R2, c[0x0][0x28c] ;  /* 0x0000a300ff027b82 */ /* 0x002e620000000800 */
[----:B------:R-:W-:Y:S01]  /*1380*/  UMOV UR24, UR4 ;  /* 0x0000000400187c82 */ /* 0x000fe20008000000 */
[----:B------:R-:W-:Y:S01]  /*1390*/  CS2R R236, SRZ ;  /* 0x0000000000ec7805 */ /* 0x000fe2000001ff00 */
[----:B------:R-:W-:Y:S01]  /*13a0*/  STL [R1+0x440], RZ ;  /* 0x000440ff01007387 */ /* 0x000fe20000100800 */
[----:B------:R-:W-:-:S02]  /*13b0*/  CS2R R234, SRZ ;  /* 0x0000000000ea7805 */ /* 0x000fc4000001ff00 */
[----:B------:R-:W-:Y:S02]  /*13c0*/  CS2R R232, SRZ ;  /* 0x0000000000e87805 */ /* 0x000fe4000001ff00 */
[----:B------:R-:W-:Y:S01]  /*13d0*/  CS2R R230, SRZ ;  /* 0x0000000000e67805 */ /* 0x000fe2000001ff00 */
[----:B------:R-:W-:Y:S01]  /*13e0*/  STL [R1+0x43c], RZ ;  /* 0x00043cff01007387 */ /* 0x000fe20000100800 */
[----:B------:R-:W-:Y:S02]  /*13f0*/  CS2R R228, SRZ ;  /* 0x0000000000e47805 */ /* 0x000fe4000001ff00 */
[----:B------:R-:W-:Y:S02]  /*1400*/  CS2R R226, SRZ ;  /* 0x0000000000e27805 */ /* 0x000fe4000001ff00 */
        /* <DEDUP_REMOVED lines=14> */
[----:B-1----:R-:W-:Y:S02]  /*14f0*/  ISETP.GE.AND P0, PT, R2, 0x1, PT ;  /* 0x000000010200780c */ /* 0x002fe40003f06270 */
        /* <DEDUP_REMOVED lines=41> */
[----:B0-----:R-:W-:Y:S01]  /*1790*/  CS2R R14, SRZ ;  /* 0x00000000000e7805 */ /* 0x001fe2000001ff00 */
        /* <DEDUP_REMOVED lines=93> */
[----:B------:R-:W-:-:S03]  /*1d70*/  CS2R R150, SRZ ;  /* 0x0000000000967805 */ /* 0x000fc6000001ff00 */
[----:B------:R-:W-:Y:S04]  /*1d80*/  STL [R1+0x3a0], RZ ;  /* 0x0003a0ff01007387 */ /* 0x000fe80000100800 */
        /* <DEDUP_REMOVED lines=104> */
[----:B------:R-:W-:Y:S04]  /*2410*/  STL [R1], RZ ;  /* 0x000000ff01007387 */ /* 0x000fe80000100800 */
        /* <DEDUP_REMOVED lines=39> */
[----:B------:R-:W-:Y:S01]  /*2690*/  STL [R1+0xa0], RZ ;  /* 0x0000a0ff01007387 */ /* 0x000fe20000100800 */
[----:B------:R-:W0:Y:S03]  /*26a0*/  S2R R0, SR_TID.X ;  /* 0x0000000000007919 */ /* 0x000e260000002100 */
        /* <DEDUP_REMOVED lines=8> */
[----:B0-----:R-:W-:-:S03]  /*2730*/  LOP3.LUT R0, R0, 0x80, RZ, 0xc0, !PT ;  /* 0x0000008000007812 */ /* 0x001fc600078ec0ff */
[----:B------:R-:W-:Y:S01]  /*2740*/  STL [R1+0xc4], RZ ;  /* 0x0000c4ff01007387 */ /* 0x000fe20000100800 */
[----:B------:R-:W-:-:S03]  /*2750*/  SHF.R.U32.HI R0, RZ, 0x7, R0 ;  /* 0x00000007ff007819 */ /* 0x000fc60000011600 */
        /* <DEDUP_REMOVED lines=33> */
[----:B------:R-:W0:Y:S04]  /*2970*/  SHFL.IDX PT, R0, R0, RZ, 0x1f ;  /* 0x00001fff00007589 */ /* 0x000e2800000e0000 */
[----:B------:R1:W-:Y:S04]  /*2980*/  STL [R1+0x14c], RZ ;  /* 0x00014cff01007387 */ /* 0x0003e80000100800 */
[----:B------:R1:W-:Y:S04]  /*2990*/  STL [R1+0x150], RZ ;  /* 0x000150ff01007387 */ /* 0x0003e80000100800 */
[----:B------:R1:W-:Y:S04]  /*29a0*/  STL [R1+0x154], RZ ;  /* 0x000154ff01007387 */ /* 0x0003e80000100800 */
[----:B------:R1:W-:Y:S04]  /*29b0*/  STL [R1+0x158], RZ ;  /* 0x000158ff01007387 */ /* 0x0003e80000100800 */
[----:B------:R1:W-:Y:S04]  /*29c0*/  STL [R1+0x15c], RZ ;  /* 0x00015cff01007387 */ /* 0x0003e80000100800 */
[----:B------:R1:W-:Y:S01]  /*29d0*/  STL [R1+0x160], RZ ;  /* 0x000160ff01007387 */ /* 0x0003e20000100800 */
[----:B0-----:R-:W-:-:S03]  /*29e0*/  R2UR UR11, R0 ;  /* 0x00000000000b72ca */ /* 0x001fc600000e0000 */
[----:B------:R1:W-:Y:S04]  /*29f0*/  STL [R1+0x164], RZ ;  /* 0x000164ff01007387 */ /* 0x0003e80000100800 */
[----:B------:R1:W-:Y:S04]  /*2a00*/  STL [R1+0x168], RZ ;  /* 0x000168ff01007387 */ /* 0x0003e80000100800 */
[----:B------:R1:W-:Y:S02]  /*2a10*/  STL [R1+0x16c], RZ ;  /* 0x00016cff01007387 */ /* 0x0003e40000100800 */
[----:B------:R-:W-:-:S02]  /*2a20*/  ULEA.HI UR12, UR11, UR11, URZ, 0x1 ;  /* 0x0000000b0b0c7291 */ /* 0x000fc4000f8f083f */
[----:B------:R1:W-:Y:S02]  /*2a30*/  STL [R1+0x170], RZ ;  /* 0x000170ff01007387 */ /* 0x0003e40000100800 */
[----:B------:R-:W-:Y:S02]  /*2a40*/  ULOP3.LUT UR16, UR12, 0x7fffe, URZ, 0xc0, !UPT ;  /* 0x0007fffe0c107892 */ /* 0x000fe4000f8ec03f */
[----:B------:R1:W-:Y:S01]  /*2a50*/  STL [R1+0x174], RZ ;  /* 0x000174ff01007387 */ /* 0x0003e20000100800 */
[----:B--2---:R-:W-:Y:S02]  /*2a60*/  ULEA UR12, UR18, UR17, 0x18 ;  /* 0x00000011120c7291 */ /* 0x004fe4000f8ec03f */
[----:B------:R-:W-:Y:S01]  /*2a70*/  UIADD3 UR16, UR11, -UR16, URZ ;  /* 0x800000100b107290 */ /* 0x000fe2000fffe03f */
[----:B------:R1:W-:Y:S03]  /*2a80*/  STL [R1+0x178], RZ ;  /* 0x000178ff01007387 */ /* 0x0003e60000100800 */
[----:B------:R-:W-:Y:S01]  /*2a90*/  ULEA UR16, UR16, UR12, 0xd ;  /* 0x0000000c10107291 */ /* 0x000fe2000f8e683f */
[----:B------:R1:W-:Y:S03]  /*2aa0*/  STL [R1+0x17c], RZ ;  /* 0x00017cff01007387 */ /* 0x0003e60000100800 */
[----:B------:R-:W-:Y:S01]  /*2ab0*/  UIADD3 UR16, UR16, 0x100, URZ ;  /* 0x0000010010107890 */ /* 0x000fe2000fffe03f */
[----:B------:R1:W-:Y:S03]  /*2ac0*/  STL [R1+0x180], RZ ;  /* 0x000180ff01007387 */ /* 0x0003e60000100800 */
[----:B------:R-:W-:Y:S01]  /*2ad0*/  USHF.R.U32.HI UR11, URZ, 0x4, UR16 ;  /* 0x000000043f0b7899 */ /* 0x000fe20008011610 */
[----:B------:R1:W-:Y:S03]  /*2ae0*/  STL [R1+0x184], RZ ;  /* 0x000184ff01007387 */ /* 0x0003e60000100800 */
[----:B------:R-:W-:Y:S01]  /*2af0*/  ULOP3.LUT UR11, UR11, 0x3fff, URZ, 0xc0, !UPT ;  /* 0x00003fff0b0b7892 */ /* 0x000fe2000f8ec03f */
[----:B------:R1:W-:Y:S04]  /*2b00*/  STL [R1+0x188], RZ ;  /* 0x000188ff01007387 */ /* 0x0003e80000100800 */
        /* <DEDUP_REMOVED lines=28> */
[----:B------:R1:W-:Y:S01]  /*2cd0*/  STL [R1+0x1fc], RZ ;  /* 0x0001fcff01007387 */ /* 0x0003e20000100800 */
[----:B------:R-:W-:Y:S05]  /*2ce0*/  @!P0 BRA `(.L_x_17) ;  /* 0x0000006000a88947 */ /* 0x000fea0003800000 */
[----:B------:R-:W-:-:S06]  /*2cf0*/  UISETP.NE.AND UP0, UPT, UR22, 0x3, UPT ;  /* 0x000000031600788c */ /* 0x000fcc000bf05270 */
[----:B------:R-:W-:-:S13]  /*2d00*/  PLOP3.LUT P1, PT, PT, PT, UP0, 0x80, 0x0 ;  /* 0x000000000000781c */ /* 0x000fda0003f2f008 */
[----:B------:R-:W-:Y:S05]  /*2d10*/  @!P1 BRA `(.L_x_18) ;  /* 0x0000000000049947 */ /* 0x000fea0003800000 */
[----:B------:R-:W-:Y:S01]  /*2d20*/  BPT.TRAP 0x1 ;  /* 0x000000040000795c */ /* 0x000fe20000300000 */
.L_x_18:
[----:B------:R-:W-:Y:S01]  /*2d30*/  ULEA UR6, UR5, UR12, 0x3 ;  /* 0x0000000c05067291 */ /* 0x000fe2000f8e183f */
[----:B------:R-:W-:-:S05]  /*2d40*/  IMAD.U32 R0, RZ, RZ, UR4 ;  /* 0x00000004ff007e24 */ /* 0x000fca000f8e00ff */
[----:B------:R-:W-:-:S04]  /*2d50*/  SHF.L.U32 R0, R0, 0x1f, RZ ;  /* 0x0000001f00007819 */ /* 0x000fc800000006ff */
[----:B------:R0:W2:Y:S01]  /*2d60*/  SYNCS.PHASECHK.TRANS64.TRYWAIT P0, [UR6], R0 ;  /* 0x00000000ff0075a7 */ /* 0x0000a20008000146 */
[----:B------:R-:W-:Y:S05]  /*2d70*/  @!P1 BRA `(.L_x_19) ;  /* 0x0000000000049947 */ /* 0x000fea0003800000 */
[----:B------:R-:W-:Y:S01]  /*2d80*/  BPT.TRAP 0x1 ;  /* 0x000000040000795c */ /* 0x000fe20000300000 */
.L_x_19:
[----:B--2---:R-:W-:Y:S05]  /*2d90*/  @P0 BRA `(.L_x_20) ;  /* 0x0000000000080947 */ /* 0x004fea0003800000 */
[----:B------:R-:W2:Y:S02]  /*2da0*/  SYNCS.PHASECHK.TRANS64.TRYWAIT P0, [UR6], R0 ;  /* 0x00000000ff0075a7 */ /* 0x000ea40008000146 */
[----:B--2---:R-:W-:Y:S05]  /*2db0*/  @!P0 BRA `(.L_x_21) ;  /* 0x0000026c00688947 */ /* 0x004fea0003800000 */
.L_x_20:
[----:B------:R-:W-:Y:S01]  /*2dc0*/  UIADD3 UR6, UR12, 0x18100, URZ ;  /* 0x000181000c067890 */ /* 0x000fe2000fffe03f */
[----:B------:R-:W-:Y:S01]  /*2dd0*/  WARPGROUP.ARRIVE ;  /* 0x00000000000079c5 */ /* 0x000fe20000000000 */
[----:B------:R-:W-:Y:S02]  /*2de0*/  ULOP3.LUT UR7, UR11, 0x10000, URZ, 0xfc, !UPT ;  /* 0x000100000b077892 */ /* 0x000fe4000f8efc3f */
[----:B------:R-:W-:Y:S02]  /*2df0*/  USHF.R.U32.HI UR6, URZ, 0x4, UR6 ;  /* 0x000000043f067899 */ /* 0x000fe40008011606 */
[----:B------:R-:W-:Y:S02]  /*2e00*/  ULEA UR7, UR5, UR7, 0xb ;  /* 0x0000000705077291 */ /* 0x000fe4000f8e583f */
[----:B------:R-:W-:Y:S01]  /*2e10*/  ULOP3.LUT UR6, UR6, 0x3fff, URZ, 0xc0, !UPT ;  /* 0x00003fff06067892 */ /* 0x000fe2000f8ec03f */
[----:B------:R-:W-:Y:S01]  /*2e20*/  UMOV UR17, 0x40000040 ;  /* 0x4000004000117882 */ /* 0x000fe20000000000 */
[----:B------:R-:W-:-:S02]  /*2e30*/  UMOV UR19, 0x40000040 ;  /* 0x4000004000137882 */ /* 0x000fc40000000000 */
[----:B------:R-:W-:Y:S01]  /*2e40*/  ULOP3.LUT UR6, UR6, 0x10000, URZ, 0xfc, !UPT ;  /* 0x0001000006067892 */ /* 0x000fe2000f8efc3f */
[----:B------:R-:W-:-:S03]  /*2e50*/  UMOV UR16, UR7 ;  /* 0x0000000700107c82 */ /* 0x000fc60008000000 */
[----:B------:R-:W-:-:S07]  /*2e60*/  ULEA UR8, UR5, UR6, 0xb ;  /* 0x0000000605087291 */ /* 0x000fce000f8e583f */
[----:B------:R-:W-:Y:S02]  /*2e70*/  UMOV UR18, UR8 ;  /* 0x0000000800127c82 */ /* 0x000fe40008000000 */
[----:B------:R-:W-:Y:S01]  /*2e80*/  QGMMA.64x256x32.F32.E4M3.E4M3 R24, gdesc[UR16], RZ, !UPT, gsb0 ;  /* 0x03e00000101879f3 */ /* 0x000fe2000c0008ff */
[----:B------:R-:W-:Y:S01]  /*2e90*/  UIADD3 UR16, UR7, 0x400, URZ ;  /* 0x0000040007107890 */ /* 0x000fe2000fffe03f */
[----:B------:R-:W-:Y:S01]  /*2ea0*/  UMOV UR17, 0x40000040 ;  /* 0x4000004000117882 */ /* 0x000fe20000000000 */
[----:B------:R-:W-:Y:S02]  /*2eb0*/  WARPGROUP.DEPBAR.LE gsb0, 0x0 ;  /* 0x00008000000079c5 */ /* 0x000fe40000010000 */
[----:B------:R-:W-:Y:S04]  /*2ec0*/  STL.64 [R1], R24 ;  /* 0x0000001801007387 */ /* 0x000fe80000100a00 */
[----:B------:R-:W-:Y:S04]  /*2ed0*/  STL.64 [R1+0x8], R26 ;  /* 0x0000081a01007387 */ /* 0x000fe80000100a00 */
        /* <DEDUP_REMOVED lines=61> */
[----:B------:R3:W-:Y:S02]  /*32b0*/  STL.64 [R1+0x1f8], R150 ;  /* 0x0001f89601007387 */ /* 0x0007e40000100a00 */
[----:B---3--:R-:W-:-:S06]  /*32c0*/  WARPGROUP.ARRIVE ;  /* 0x00000000000079c5 */ /* 0x008fcc0000000000 */
[----:B------:R-:W-:Y:S03]  /*32d0*/  QGMMA.64x256x32.F32.E4M3.E4M3 R24, gdesc[UR16], RZ, !UPT, gsb0 ;  /* 0x03e00000101879f3 */ /* 0x000fe6000c0008ff */
[----:B------:R-:W-:Y:S02]  /*32e0*/  WARPGROUP.DEPBAR.LE gsb0, 0x0 ;  /* 0x00008000000079c5 */ /* 0x000fe40000010000 */
        /* <DEDUP_REMOVED lines=63> */
[----:B------:R3:W-:Y:S04]  /*36e0*/  STL.64 [R1+0x5d0], R24 ;  /* 0x0005d01801007387 */ /* 0x0007e80000100a00 */
[----:B---3--:R-:W3:Y:S04]  /*36f0*/  LDL.LU.64 R24, [R1] ;  /* 0x0000000001187983 */ /* 0x008ee80000300a00 */
[----:B------:R-:W3:Y:S04]  /*3700*/  LDL.LU.64 R26, [R1+0x8] ;  /* 0x00000800011a7983 */ /* 0x000ee80000300a00 */
        /* <DEDUP_REMOVED lines=61> */
[----:B------:R-:W3:Y:S01]  /*3ae0*/  LDL.LU.64 R150, [R1+0x1f8] ;  /* 0x0001f80001967983 */ /* 0x000ee20000300a00 */
[----:B------:R-:W-:-:S02]  /*3af0*/  UIADD3 UR16, UR7, 0x2, URZ ;  /* 0x0000000207107890 */ /* 0x000fc4000fffe03f */
[----:B------:R-:W-:Y:S01]  /*3b00*/  UIADD3 UR18, UR8, 0x2, URZ ;  /* 0x0000000208127890 */ /* 0x000fe2000fffe03f */
[----:B------:R-:W-:Y:S01]  /*3b10*/  UMOV UR17, 0x40000040 ;  /* 0x4000004000117882 */ /* 0x000fe20000000000 */
[----:B------:R-:W-:Y:S01]  /*3b20*/  UMOV UR19, 0x40000040 ;  /* 0x4000004000137882 */ /* 0x000fe20000000000 */
[----:B---3--:R-:W-:-:S06]  /*3b30*/  WARPGROUP.ARRIVE ;  /* 0x00000000000079c5 */ /* 0x008fcc0000000000 */
[----:B------:R-:W-:Y:S03]  /*3b40*/  QGMMA.64x256x32.F32.E4M3.E4M3 R24, gdesc[UR16], R24, gsb0 ;  /* 0x03e00000101879f3 */ /* 0x000fe60008000818 */
[----:B------:R-:W-:Y:S02]  /*3b50*/  WARPGROUP.DEPBAR.LE gsb0, 0x0 ;  /* 0x00008000000079c5 */ /* 0x000fe40000010000 */
[----:B------:R-:W-:Y:S01]  /*3b60*/  STL.64 [R1], R24 ;  /* 0x0000001801007387 */ /* 0x000fe20000100a00 */
[----:B------:R-:W-:Y:S02]  /*3b70*/  IMAD.MOV.U32 R2, RZ, RZ, R150 ;  /* 0x000000ffff027224 */ /* 0x000fe400078e0096 */
[----:B0-2---:R-:W-:Y:S01]  /*3b80*/  IMAD.MOV.U32 R0, RZ, RZ, R151 ;  /* 0x000000ffff007224 */ /* 0x005fe200078e0097 */
[----:B------:R-:W-:Y:S01]  /*3b90*/  STL.64 [R1+0x8], R26 ;  /* 0x0000081a01007387 */ /* 0x000fe20000100a00 */
[----:B------:R-:W-:-:S02]  /*3ba0*/  IMAD.MOV.U32 R4, RZ, RZ, R148 ;  /* 0x000000ffff047224 */ /* 0x000fc400078e0094 */
[----:B------:R-:W-:Y:S01]  /*3bb0*/  IMAD.MOV.U32 R3, RZ, RZ, R149 ;  /* 0x000000ffff037224 */ /* 0x000fe200078e0095 */
[----:B------:R-:W-:Y:S01]  /*3bc0*/  STL.64 [R1+0x10], R28 ;  /* 0x0000101c01007387 */ /* 0x000fe20000100a00 */
[----:B------:R-:W-:Y:S02]  /*3bd0*/  IMAD.MOV.U32 R6, RZ, RZ, R146 ;  /* 0x000000ffff067224 */ /* 0x000fe400078e0092 */
[----:B------:R-:W-:Y:S01]  /*3be0*/  IMAD.MOV.U32 R5, RZ, RZ, R147 ;  /* 0x000000ffff057224 */ /* 0x000fe200078e0093 */
[----:B------:R-:W-:Y:S01]  /*3bf0*/  STL.64 [R1+0x18], R30 ;  /* 0x0000181e01007387 */ /* 0x000fe20000100a00 */
[----:B------:R-:W-:Y:S02]  /*3c00*/  IMAD.MOV.U32 R8, RZ, RZ, R144 ;  /* 0x000000ffff087224 */ /* 0x000fe400078e0090 */
[----:B------:R-:W-:Y:S01]  /*3c10*/  IMAD.MOV.U32 R7, RZ, RZ, R145 ;  /* 0x000000ffff077224 */ /* 0x000fe200078e0091 */
        /* <DEDUP_REMOVED lines=18> */
[----:B------:R0:W-:Y:S01]  /*3d40*/  STL [R1+0x50], R44 ;  /* 0x0000502c01007387 */ /* 0x0001e20000100800 */
[----:B------:R-:W-:-:S02]  /*3d50*/  IMAD.MOV.U32 R22, RZ, RZ, R130 ;  /* 0x000000ffff167224 */ /* 0x000fc400078e0082 */
[----:B------:R-:W-:Y:S01]  /*3d60*/  IMAD.MOV.U32 R21, RZ, RZ, R131 ;  /* 0x000000ffff157224 */ /* 0x000fe200078e0083 */
[----:B------:R-:W2:Y:S01]  /*3d70*/  LDL.LU.64 R150, [R1+0x7c8] ;  /* 0x0007c80001967983 */ /* 0x000ea20000300a00 */
[----:B------:R-:W-:Y:S02]  /*3d80*/  IMAD.MOV.U32 R212, RZ, RZ, R128 ;  /* 0x000000ffffd47224 */ /* 0x000fe400078e0080 */
[----:B------:R-:W-:Y:S01]  /*3d90*/  IMAD.MOV.U32 R23, RZ, RZ, R129 ;  /* 0x000000ffff177224 */ /* 0x000fe200078e0081 */
[----:B------:R-:W2:Y:S01]  /*3da0*/  LDL.LU.64 R148, [R1+0x7c0] ;  /* 0x0007c00001947983 */ /* 0x000ea20000300a00 */
[----:B------:R-:W-:Y:S02]  /*3db0*/  IMAD.MOV.U32 R210, RZ, RZ, R126 ;  /* 0x000000ffffd27224 */ /* 0x000fe400078e007e */
[----:B------:R-:W-:Y:S01]  /*3dc0*/  IMAD.MOV.U32 R211, RZ, RZ, R127 ;  /* 0x000000ffffd37224 */ /* 0x000fe200078e007f */
[----:B------:R-:W2:Y:S01]  /*3dd0*/  LDL.LU.64 R146, [R1+0x7b8] ;  /* 0x0007b80001927983 */ /* 0x000ea20000300a00 */
        /* <DEDUP_REMOVED lines=120> */
[----:B------:R-:W-:-:S03]  /*4560*/  IMAD.MOV.U32 R235, RZ, RZ, R45 ;  /* 0x000000ffffeb7224 */ /* 0x000fc600078e002d */
[----:B------:R-:W2:Y:S04]  /*4570*/  LDL.LU.64 R64, [R1+0x670] ;  /* 0x0006700001407983 */ /* 0x000ea80000300a00 */
        /* <DEDUP_REMOVED lines=9> */
[----:B0-----:R-:W2:Y:S04]  /*4610*/  LDL.LU.64 R44, [R1+0x620] ;  /* 0x00062000012c7983 */ /* 0x001ea80000300a00 */
        /* <DEDUP_REMOVED lines=9> */
[----:B------:R-:W2:Y:S01]  /*46b0*/  LDL.LU.64 R24, [R1+0x5d0] ;  /* 0x0005d00001187983 */ /* 0x000ea20000300a00 */
[----:B------:R-:W-:Y:S01]  /*46c0*/  UIADD3 UR16, UR7, 0x402, URZ ;  /* 0x0000040207107890 */ /* 0x000fe2000fffe03f */
[----:B------:R-:W-:Y:S01]  /*46d0*/  UMOV UR17, 0x40000040 ;  /* 0x4000004000117882 */ /* 0x000fe20000000000 */
[----:B--2---:R-:W-:-:S07]  /*46e0*/  WARPGROUP.ARRIVE ;  /* 0x00000000000079c5 */ /* 0x004fce0000000000 */
[----:B------:R-:W-:Y:S03]  /*46f0*/  QGMMA.64x256x32.F32.E4M3.E4M3 R24, gdesc[UR16], R24, gsb0 ;  /* 0x03e00000101879f3 */ /* 0x000fe60008000818 */
        /* <DEDUP_REMOVED lines=23> */
[----:B0-----:R-:W2:Y:S04]  /*4870*/  LDL.LU R108, [R1] ;  /* 0x00000000016c7983 */ /* 0x001ea80000300800 */
[----:B------:R-:W2:Y:S04]  /*4880*/  LDL.LU R109, [R1+0x4] ;  /* 0x00000400016d7983 */ /* 0x000ea80000300800 */
        /* <DEDUP_REMOVED lines=18> */
[----:B------:R-:W2:Y:S01]  /*49b0*/  LDL.LU R128, [R1+0x50] ;  /* 0x0000500001807983 */ /* 0x000ea20000300800 */
[----:B------:R-:W-:-:S02]  /*49c0*/  IMAD.MOV.U32 R129, RZ, RZ, R235 ;  /* 0x000000ffff817224 */ /* 0x000fc400078e00eb */
[----:B------:R-:W-:Y:S02]  /*49d0*/  IMAD.MOV.U32 R130, RZ, RZ, R234 ;  /* 0x000000ffff827224 */ /* 0x000fe400078e00ea */
[----:B------:R-:W-:Y:S02]  /*49e0*/  IMAD.MOV.U32 R131, RZ, RZ, R233 ;  /* 0x000000ffff837224 */ /* 0x000fe400078e00e9 */
[----:B------:R-:W-:Y:S02]  /*49f0*/  IMAD.MOV.U32 R132, RZ, RZ, R232 ;  /* 0x000000ffff847224 */ /* 0x000fe400078e00e8 */
[----:B------:R-:W-:Y:S02]  /*4a00*/  IMAD.MOV.U32 R133, RZ, RZ, R231 ;  /* 0x000000ffff857224 */ /* 0x000fe400078e00e7 */
[----:B------:R-:W-:Y:S02]  /*4a10*/  IMAD.MOV.U32 R134, RZ, RZ, R230 ;  /* 0x000000ffff867224 */ /* 0x000fe400078e00e6 */
        /* <DEDUP_REMOVED lines=39> */
[----:B------:R-:W-:Y:S01]  /*4c90*/  IMAD.MOV.U32 R235, RZ, RZ, R0 ;  /* 0x000000ffffeb7224 */ /* 0x000fe200078e0000 */
[----:B------:R-:W-:Y:S02]  /*4ca0*/  UIADD3 UR16, UR7, 0x4, URZ ;  /* 0x0000000407107890 */ /* 0x000fe4000fffe03f */
[----:B------:R-:W-:Y:S01]  /*4cb0*/  UIADD3 UR18, UR8, 0x4, URZ ;  /* 0x0000000408127890 */ /* 0x000fe2000fffe03f */
[----:B------:R-:W-:Y:S01]  /*4cc0*/  UMOV UR17, 0x40000040 ;  /* 0x4000004000117882 */ /* 0x000fe20000000000 */
[----:B------:R-:W-:Y:S01]  /*4cd0*/  UMOV UR19, 0x40000040 ;  /* 0x4000004000137882 */ /* 0x000fe20000000000 */
[----:B--2---:R-:W-:-:S06]  /*4ce0*/  WARPGROUP.ARRIVE ;  /* 0x00000000000079c5 */ /* 0x004fcc0000000000 */
[----:B------:R-:W-:Y:S03]  /*4cf0*/  QGMMA.64x256x32.F32.E4M3.E4M3 R108, gdesc[UR16], R108, gsb0 ;  /* 0x03e00000106c79f3 */ /* 0x000fe6000800086c */
        /* <DEDUP_REMOVED lines=183> */
[----:B0-----:R-:W2:Y:S04]  /*5870*/  LDL.LU.64 R108, [R1] ;  /* 0x00000000016c7983 */ /* 0x001ea80000300a00 */
        /* <DEDUP_REMOVED lines=63> */
[----:B------:R-:W-:-:S02]  /*5c70*/  UIADD3 UR16, UR7, 0x6, URZ ;  /* 0x0000000607107890 */ /* 0x000fc4000fffe03f */
[----:B------:R-:W-:Y:S01]  /*5c80*/  UIADD3 UR18, UR8, 0x6, URZ ;  /* 0x0000000608127890 */ /* 0x000fe2000fffe03f */
[----:B------:R-:W-:Y:S01]  /*5c90*/  UMOV UR17, 0x40000040 ;  /* 0x4000004000117882 */ /* 0x000fe20000000000 */
[----:B------:R-:W-:Y:S01]  /*5ca0*/  UMOV UR19, 0x40000040 ;  /* 0x4000004000137882 */ /* 0x000fe20000000000 */
        /* <DEDUP_REMOVED lines=93> */
[----:B0-----:R-:W3:Y:S04]  /*6280*/  LDL.LU.64 R150, [R1+0x518] ;  /* 0x0005180001967983 */ /* 0x001ee80000300a00 */
        /* <DEDUP_REMOVED lines=21> */
[----:B------:R-:W-:Y:S01]  /*63e0*/  UIADD3 UR16, UR7, 0x406, URZ ;  /* 0x0000040607107890 */ /* 0x000fe2000fffe03f */
[----:B------:R-:W-:-:S02]  /*63f0*/  UMOV UR17, 0x40000040 ;  /* 0x4000004000117882 */ /* 0x000fc40000000000 */
[----:B------:R0:W-:Y:S01]  /*6400*/  STL [R1+0x2d0], RZ ;  /* 0x0002d0ff01007387 */ /* 0x0001e20000100800 */
[----:B------:R-:W-:-:S03]  /*6410*/  ULDC UR7, c[0x0][0x50c] ;  /* 0x0001430000077ab9 */ /* 0x000fc60000000800 */
        /* <DEDUP_REMOVED lines=37> */
[----:B---3--:R-:W-:-:S06]  /*6670*/  WARPGROUP.ARRIVE ;  /* 0x00000000000079c5 */ /* 0x008fcc0000000000 */
[----:B------:R-:W-:Y:S01]  /*6680*/  QGMMA.64x256x32.F32.E4M3.E4M3 R24, gdesc[UR16], R24, gsb0 ;  /* 0x03e00000101879f3 */ /* 0x000fe20008000818 */
[----:B------:R0:W-:Y:S04]  /*6690*/  STL [R1+0x238], RZ ;  /* 0x000238ff01007387 */ /* 0x0001e80000100800 */
[----:B------:R0:W-:Y:S04]  /*66a0*/  STL [R1+0x234], RZ ;  /* 0x000234ff01007387 */ /* 0x0001e80000100800 */
[----:B------:R0:W-:Y:S04]  /*66b0*/  STL [R1+0x230], RZ ;  /* 0x000230ff01007387 */ /* 0x0001e80000100800 */
[----:B------:R0:W-:Y:S04]  /*66c0*/  STL [R1+0x22c], RZ ;  /* 0x00022cff01007387 */ /* 0x0001e80000100800 */
[----:B------:R0:W-:Y:S04]  /*66d0*/  STL [R1+0x228], RZ ;  /* 0x000228ff01007387 */ /* 0x0001e80000100800 */
[----:B------:R0:W-:Y:S01]  /*66e0*/  STL [R1+0x224], RZ ;  /* 0x000224ff01007387 */ /* 0x0001e20000100800 */
[----:B------:R-:W-:-:S03]  /*66f0*/  UISETP.NE.AND UP0, UPT, UR7, 0x4, UPT ;  /* 0x000000040700788c */ /* 0x000fc6000bf05270 */
[----:B------:R0:W-:Y:S04]  /*6700*/  STL [R1+0x220], RZ ;  /* 0x000220ff01007387 */ /* 0x0001e80000100800 */
[----:B------:R0:W-:Y:S04]  /*6710*/  STL [R1+0x21c], RZ ;  /* 0x00021cff01007387 */ /* 0x0001e80000100800 */
[----:B------:R0:W-:Y:S04]  /*6720*/  STL [R1+0x218], RZ ;  /* 0x000218ff01007387 */ /* 0x0001e80000100800 */
[----:B------:R0:W-:Y:S01]  /*6730*/  STL [R1+0x214], RZ ;  /* 0x000214ff01007387 */ /* 0x0001e20000100800 */
[----:B------:R-:W-:-:S03]  /*6740*/  USEL UR7, URZ, 0x1, UP0 ;  /* 0x000000013f077887 */ /* 0x000fc60008000000 */
[----:B------:R0:W-:Y:S04]  /*6750*/  STL [R1+0x210], RZ ;  /* 0x000210ff01007387 */ /* 0x0001e80000100800 */
[----:B------:R0:W-:Y:S04]  /*6760*/  STL [R1+0x20c], RZ ;  /* 0x00020cff01007387 */ /* 0x0001e80000100800 */
[----:B------:R0:W-:Y:S04]  /*6770*/  STL [R1+0x208], RZ ;  /* 0x000208ff01007387 */ /* 0x0001e80000100800 */
[----:B------:R0:W-:Y:S04]  /*6780*/  STL [R1+0x204], RZ ;  /* 0x000204ff01007387 */ /* 0x0001e80000100800 */
[----:B------:R0:W-:Y:S01]  /*6790*/  STL [R1+0x200], RZ ;  /* 0x000200ff01007387 */ /* 0x0001e20000100800 */
[----:B------:R-:W-:Y:S01]  /*67a0*/  ISETP.NE.AND P0, PT, RZ, UR7, PT ;  /* 0x00000007ff007c0c */ /* 0x000fe2000bf05270 */
[----:B------:R-:W-:Y:S01]  /*67b0*/  UMOV UR6, 0x4 ;  /* 0x0000000400067882 */ /* 0x000fe20000000000 */
[----:B------:R-:W-:Y:S01]  /*67c0*/  IMAD.MOV.U32 R0, RZ, RZ, R235 ;  /* 0x000000ffff007224 */ /* 0x000fe200078e00eb */
[----:B------:R-:W-:-:S02]  /*67d0*/  CS2R R236, SRZ ;  /* 0x0000000000ec7805 */ /* 0x000fc4000001ff00 */
[----:B--2---:R-:W-:Y:S02]  /*67e0*/  CS2R R234, SRZ ;  /* 0x0000000000ea7805 */ /* 0x004fe4000001ff00 */
[----:B------:R-:W-:Y:S02]  /*67f0*/  CS2R R232, SRZ ;  /* 0x0000000000e87805 */ /* 0x000fe4000001ff00 */
[----:B------:R-:W-:Y:S02]  /*6800*/  CS2R R230, SRZ ;  /* 0x0000000000e67805 */ /* 0x000fe4000001ff00 */
[----:B------:R-:W-:Y:S02]  /*6810*/  CS2R R228, SRZ ;  /* 0x0000000000e47805 */ /* 0x000fe4000001ff00 */
[----:B------:R-:W-:Y:S02]  /*6820*/  CS2R R226, SRZ ;  /* 0x0000000000e27805 */ /* 0x000fe4000001ff00 */
[----:B------:R-:W-:-:S02]  /*6830*/  CS2R R224, SRZ ;  /* 0x0000000000e07805 */ /* 0x000fc4000001ff00 */
[----:B------:R-:W-:Y:S02]  /*6840*/  CS2R R222, SRZ ;  /* 0x0000000000de7805 */ /* 0x000fe4000001ff00 */
        /* <DEDUP_REMOVED lines=45> */
[----:B------:R-:W-:Y:S01]  /*6b20*/  CS2R R2, SRZ ;  /* 0x0000000000027805 */ /* 0x000fe2000001ff00 */
[----:B------:R-:W-:Y:S02]  /*6b30*/  WARPGROUP.DEPBAR.LE gsb0, 0x0 ;  /* 0x00008000000079c5 */ /* 0x000fe40000010000 */
[----:B0-----:R-:W-:Y:S05]  /*6b40*/  @!P0 BRA `(.L_x_22) ;  /* 0x0000002000f88947 */ /* 0x001fea0003800000 */
[----:B------:R-:W2:Y:S04]  /*6b50*/  LDL R2, [R1] ;  /* 0x0000000001027983 */ /* 0x000ea80000100800 */
[----:B------:R-:W3:Y:S04]  /*6b60*/  LDL R3, [R1+0x4] ;  /* 0x0000040001037983 */ /* 0x000ee80000100800 */
[----:B------:R-:W4:Y:S04]  /*6b70*/  LDL R4, [R1+0x8] ;  /* 0x0000080001047983 */ /* 0x000f280000100800 */
[----:B------:R-:W5:Y:S04]  /*6b80*/  LDL R5, [R1+0xc] ;  /* 0x00000c0001057983 */ /* 0x000f680000100800 */
        /* <DEDUP_REMOVED lines=102> */
[----:B------:R0:W-:Y:S04]  /*71f0*/  STL [R1+0x4c0], R131 ;  /* 0x0004c08301007387 */ /* 0x0001e80000100800 */
[----:B0-----:R-:W5:Y:S04]  /*7200*/  LDL R131, [R1+0x1a8] ;  /* 0x0001a80001837983 */ /* 0x001f680000100800 */
        /* <DEDUP_REMOVED lines=39> */
[----:B0-----:R-:W5:Y:S01]  /*7480*/  LDL R151, [R1+0x1f8] ;  /* 0x0001f80001977983 */ /* 0x001f620000100800 */
[----:B------:R-:W-:-:S01]  /*7490*/  FADD R0, RZ, R0 ;  /* 0x00000000ff007221 */ /* 0x000fc20000000000 */
[----:B--2---:R-:W-:Y:S01]  /*74a0*/  FADD R2, RZ, R2 ;  /* 0x00000002ff027221 */ /* 0x004fe20000000000 */
[----:B---3--:R-:W-:-:S01]  /*74b0*/  FADD R3, RZ, R3 ;  /* 0x00000003ff037221 */ /* 0x008fc20000000000 */
[----:B----4-:R-:W-:Y:S01]  /*74c0*/  FADD R4, RZ, R4 ;  /* 0x00000004ff047221 */ /* 0x010fe20000000000 */
[----:B-----5:R-:W-:-:S01]  /*74d0*/  FADD R5, RZ, R5 ;  /* 0x00000005ff057221 */ /* 0x020fc20000000000 */
[----:B------:R-:W-:Y:S01]  /*74e0*/  FADD R6, RZ, R6 ;  /* 0x00000006ff067221 */ /* 0x000fe20000000000 */
[----:B------:R-:W-:-:S01]  /*74f0*/  FADD R7, RZ, R7 ;  /* 0x00000007ff077221 */ /* 0x000fc20000000000 */
        /* <DEDUP_REMOVED lines=14> */
[----:B------:R-:W2:Y:S01]  /*75e0*/  LDL.LU R131, [R1+0x4c0] ;  /* 0x0004c00001837983 */ /* 0x000ea20000300800 */
        /* <DEDUP_REMOVED lines=13> */
[----:B------:R-:W3:Y:S01]  /*76c0*/  LDL.LU R132, [R1+0x4bc] ;  /* 0x0004bc0001847983 */ /* 0x000ee20000300800 */
        /* <DEDUP_REMOVED lines=16> */
[----:B------:R0:W-:Y:S01]  /*77d0*/  STL [R1+0x200], R133 ;  /* 0x0002008501007387 */ /* 0x0001e20000100800 */
        /* <DEDUP_REMOVED lines=9> */
[----:B0-----:R-:W4:Y:S01]  /*7870*/  LDL.LU R133, [R1+0x4b8] ;  /* 0x0004b80001857983 */ /* 0x001f220000300800 */
[----:B------:R-:W-:-:S01]  /*7880*/  FADD R184, RZ, R184 ;  /* 0x000000b8ffb87221 */ /* 0x000fc20000000000 */
[----:B------:R-:W-:Y:S01]  /*7890*/  FADD R185, RZ, R185 ;  /* 0x000000b9ffb97221 */ /* 0x000fe20000000000 */
[----:B------:R-:W-:-:S01]  /*78a0*/  FADD R186, RZ, R186 ;  /* 0x000000baffba7221 */ /* 0x000fc20000000000 */
        /* <DEDUP_REMOVED lines=10> */
[----:B0-----:R-:W5:Y:S01]  /*7950*/  LDL.LU R134, [R1+0x4b4] ;  /* 0x0004b40001867983 */ /* 0x001f620000300800 */
        /* <DEDUP_REMOVED lines=52> */
[----:B0-----:R-:W5:Y:S04]  /*7ca0*/  LDL.LU R138, [R1+0x4a4] ;  /* 0x0004a400018a7983 */ /* 0x001f680000300800 */
[----:B------:R0:W-:Y:S01]  /*7cb0*/  STL [R1+0x218], R139 ;  /* 0x0002188b01007387 */ /* 0x0001e20000100800 */
[----:B------:R-:W-:-:S03]  /*7cc0*/  FADD R140, RZ, R140 ;  /* 0x0000008cff8c7221 */ /* 0x000fc60000000000 */
        /* <DEDUP_REMOVED lines=34> */
[----:B------:R0:W-:Y:S04]  /*7ef0*/  STL [R1+0x248], R151 ;  /* 0x0002489701007387 */ /* 0x0001e80000100800 */
[----:B0-----:R-:W5:Y:S04]  /*7f00*/  LDL.LU R151, [R1+0x470] ;  /* 0x0004700001977983 */ /* 0x001f680000300800 */
[----:B------:R0:W-:Y:S02]  /*7f10*/  STL [R1+0x24c], R0 ;  /* 0x00024c0001007387 */ /* 0x0001e40000100800 */
[----:B0-----:R-:W-:-:S05]  /*7f20*/  FADD R0, RZ, R24 ;  /* 0x00000018ff007221 */ /* 0x001fca0000000000 */
        /* <DEDUP_REMOVED lines=213> */
[----:B--2---:R-:W-:-:S05]  /*8c80*/  FADD R0, RZ, R131 ;  /* 0x00000083ff007221 */ /* 0x004fca0000000000 */
[----:B------:R3:W-:Y:S02]  /*8c90*/  STL [R1+0x3fc], R0 ;  /* 0x0003fc0001007387 */ /* 0x0007e40000100800 */
[----:B---3--:R-:W-:-:S05]  /*8ca0*/  FADD R0, RZ, R132 ;  /* 0x00000084ff007221 */ /* 0x008fca0000000000 */
[----:B------:R4:W-:Y:S02]  /*8cb0*/  STL [R1+0x400], R0 ;  /* 0x0004000001007387 */ /* 0x0009e40000100800 */
[----:B----4-:R-:W-:-:S05]  /*8cc0*/  FADD R0, RZ, R133 ;  /* 0x00000085ff007221 */ /* 0x010fca0000000000 */
[----:B------:R5:W-:Y:S02]  /*8cd0*/  STL [R1+0x404], R0 ;  /* 0x0004040001007387 */ /* 0x000be40000100800 */
[----:B-----5:R-:W-:-:S05]  /*8ce0*/  FADD R0, RZ, R134 ;  /* 0x00000086ff007221 */ /* 0x020fca0000000000 */
        /* <DEDUP_REMOVED lines=34> */
[----:B------:R0:W-:Y:S01]  /*8f10*/  STL [R1+0x44c], R0 ;  /* 0x00044c0001007387 */ /* 0x0001e20000100800 */
[----:B------:R-:W-:-:S05]  /*8f20*/  UMOV UR6, URZ ;  /* 0x0000003f00067c82 */ /* 0x000fca0008000000 */
.L_x_22:
[----:B------:R-:W-:Y:S01]  /*8f30*/  UIADD3 UR23, UR5, 0x1, URZ ;  /* 0x0000000105177890 */ /* 0x000fe2000fffe03f */
[----:B------:R-:W-:-:S03]  /*8f40*/  UMOV UR8, 0x1 ;  /* 0x0000000100087882 */ /* 0x000fc60000000000 */
[----:B------:R-:W-:-:S04]  /*8f50*/  UISETP.NE.AND UP0, UPT, UR23, 0x3, UPT ;  /* 0x000000031700788c */ /* 0x000fc8000bf05270 */
[----:B------:R-:W-:Y:S02]  /*8f60*/  USEL UR24, URZ, 0x1, UP0 ;  /* 0x000000013f187887 */ /* 0x000fe40008000000 */
[----:B------:R-:W-:Y:S02]  /*8f70*/  USEL UR23, UR23, URZ, UP0 ;  /* 0x0000003f17177287 */ /* 0x000fe40008000000 */
[----:B------:R-:W-:-:S12]  /*8f80*/  ULOP3.LUT UR24, UR4, UR24, URZ, 0x3c, !UPT ;  /* 0x0000001804187292 */ /* 0x000fd8000f8e3c3f */
.L_x_17:
[----:B------:R-:W-:-:S04]  /*8f90*/  UISETP.LT.AND UP0, UPT, UR10, 0x1, UPT ;  /* 0x000000010a00788c */ /* 0x000fc8000bf01270 */
[----:B------:R-:W-:-:S04]  /*8fa0*/  USEL UR16, UR10, 0x1, UP0 ;  /* 0x000000010a107887 */ /* 0x000fc80008000000 */
[----:B------:R-:W-:-:S04]  /*8fb0*/  UIADD3 UR26, UR10, -UR16, URZ ;  /* 0x800000100a1a7290 */ /* 0x000fc8000fffe03f */
[----:B------:R-:W-:-:S06]  /*8fc0*/  UISETP.GE.AND UP0, UPT, UR26, 0x1, UPT ;  /* 0x000000011a00788c */ /* 0x000fcc000bf06270 */
[----:B------:R-:W-:-:S13]  /*8fd0*/  PLOP3.LUT P0, PT, PT, PT, UP0, 0x80, 0x0 ;  /* 0x000000000000781c */ /* 0x000fda0003f0f008 */
[----:B------:R-:W-:Y:S05]  /*8fe0*/  @!P0 BRA `(.L_x_23) ;  /* 0x00000088009c8947 */ /* 0x000fea0003800000 */
[----:B------:R-:W-:Y:S01]  /*8ff0*/  UMOV UR25, UR5 ;  /* 0x0000000500197c82 */ /* 0x000fe20008000000 */
[----:B------:R-:W-:-:S05]  /*9000*/  ULDC UR27, c[0x0][0x50c] ;  /* 0x00014300001b7ab9 */ /* 0x000fca0000000800 */
.L_x_31:
[----:B------:R-:W-:-:S06]  /*9010*/  UISETP.NE.AND UP0, UPT, UR22, 0x3, UPT ;  /* 0x000000031600788c */ /* 0x000fcc000bf05270 */
[----:B------:R-:W-:-:S13]  /*9020*/  PLOP3.LUT P1, PT, PT, PT, UP0, 0x80, 0x0 ;  /* 0x000000000000781c */ /* 0x000fda0003f2f008 */
[----:B-----5:R-:W-:Y:S05]  /*9030*/  @!P1 BRA `(.L_x_24) ;  /* 0x0000000000049947 */ /* 0x020fea0003800000 */
[----:B------:R-:W-:Y:S01]  /*9040*/  BPT.TRAP 0x1 ;  /* 0x000000040000795c */ /* 0x000fe20000300000 */
.L_x_24:
[----:B------:R-:W2:Y:S01]  /*9050*/  S2UR UR16, SR_CgaCtaId ;  /* 0x00000000001079c3 */ /* 0x000ea20000008800 */
[----:B------:R-:W-:Y:S01]  /*9060*/  UMOV UR12, 0x400 ;  /* 0x00000400000c7882 */ /* 0x000fe20000000000 */
[----:B0-----:R-:W-:-:S05]  /*9070*/  IMAD.U32 R0, RZ, RZ, UR24 ;  /* 0x00000018ff007e24 */ /* 0x001fca000f8e00ff */
[----:B------:R-:W-:Y:S01]  /*9080*/  SHF.L.U32 R0, R0, 0x1f, RZ ;  /* 0x0000001f00007819 */ /* 0x000fe200000006ff */
[----:B--2---:R-:W-:-:S04]  /*9090*/  ULEA UR12, UR16, UR12, 0x18 ;  /* 0x0000000c100c7291 */ /* 0x004fc8000f8ec03f */
[----:B------:R-:W-:-:S09]  /*90a0*/  ULEA UR16, UR23, UR12, 0x3 ;  /* 0x0000000c17107291 */ /* 0x000fd2000f8e183f */
[----:B------:R0:W2:Y:S01]  /*90b0*/  SYNCS.PHASECHK.TRANS64.TRYWAIT P0, [UR16], R0 ;  /* 0x00000000ff0075a7 */ /* 0x0000a20008000150 */
[----:B------:R-:W-:Y:S05]  /*90c0*/  @!P1 BRA `(.L_x_25) ;  /* 0x0000000000049947 */ /* 0x000fea0003800000 */
[----:B------:R-:W-:Y:S01]  /*90d0*/  BPT.TRAP 0x1 ;  /* 0x000000040000795c */ /* 0x000fe20000300000 */
.L_x_25:
[----:B--2---:R-:W-:Y:S05]  /*90e0*/  @P0 BRA `(.L_x_26) ;  /* 0x0000000000080947 */ /* 0x004fea0003800000 */
[----:B------:R-:W2:Y:S02]  /*90f0*/  SYNCS.PHASECHK.TRANS64.TRYWAIT P0, [UR16], R0 ;  /* 0x00000000ff0075a7 */ /* 0x000ea40008000150 */
[----:B--2---:R-:W-:Y:S05]  /*9100*/  @!P0 BRA `(.L_x_27) ;  /* 0x0000020800ac8947 */ /* 0x004fea0003800000 */
.L_x_26:
        /* <DEDUP_REMOVED lines=64> */
[----:B--2---:R-:W2:Y:S04]  /*9510*/  LDL.LU.64 R108, [R1] ;  /* 0x00000000016c7983 */ /* 0x004ea80000300a00 */
        /* <DEDUP_REMOVED lines=64> */
[----:B------:R-:W-:Y:S01]  /*9920*/  UISETP.NE.AND UP0, UPT, UR7, URZ, UPT ;  /* 0x0000003f0700728c */ /* 0x000fe2000bf05270 */
[----:B------:R-:W-:Y:S01]  /*9930*/  STL [R1+0x8c4], R23 ;  /* 0x0008c41701007387 */ /* 0x000fe20000100800 */
[----:B------:R-:W-:Y:S02]  /*9940*/  USHF.R.U32.HI UR16, URZ, 0x4, UR16 ;  /* 0x000000043f107899 */ /* 0x000fe40008011610 */
[----:B------:R-:W-:Y:S01]  /*9950*/  USEL UR8, UR8, URZ, !UP0 ;  /* 0x0000003f08087287 */ /* 0x000fe2000c000000 */
[----:B------:R-:W-:Y:S01]  /*9960*/  STL [R1+0x8c0], R22 ;  /* 0x0008c01601007387 */ /* 0x000fe20000100800 */
[----:B------:R-:W-:Y:S02]  /*9970*/  ULOP3.LUT UR16, UR16, 0x3fff, URZ, 0xc0, !UPT ;  /* 0x00003fff10107892 */ /* 0x000fe4000f8ec03f */
[----:B------:R-:W-:Y:S01]  /*9980*/  UISETP.NE.U32.AND UP0, UPT, UR8, URZ, UPT ;  /* 0x0000003f0800728c */ /* 0x000fe2000bf05070 */
[----:B------:R-:W-:Y:S01]  /*9990*/  STL [R1+0x8bc], R21 ;  /* 0x0008bc1501007387 */ /* 0x000fe20000100800 */
[----:B------:R-:W-:-:S02]  /*99a0*/  ULOP3.LUT UR7, UR11, 0x10000, URZ, 0xfc, !UPT ;  /* 0x000100000b077892 */ /* 0x000fc4000f8efc3f */
[----:B------:R-:W-:Y:S01]  /*99b0*/  ULOP3.LUT UR8, UR16, 0x10000, URZ, 0xfc, !UPT ;  /* 0x0001000010087892 */ /* 0x000fe2000f8efc3f */
[----:B------:R-:W-:Y:S01]  /*99c0*/  STL [R1+0x8b8], R20 ;  /* 0x0008b81401007387 */ /* 0x000fe20000100800 */
[----:B------:R-:W-:Y:S02]  /*99d0*/  ULEA UR7, UR23, UR7, 0xb ;  /* 0x0000000717077291 */ /* 0x000fe4000f8e583f */
[----:B------:R-:W-:Y:S01]  /*99e0*/  ULEA UR8, UR23, UR8, 0xb ;  /* 0x0000000817087291 */ /* 0x000fe2000f8e583f */
[----:B------:R-:W-:Y:S01]  /*99f0*/  STL [R1+0x8b4], R19 ;  /* 0x0008b41301007387 */ /* 0x000fe20000100800 */
[----:B------:R-:W-:Y:S01]  /*9a00*/  UMOV UR17, 0x40000040 ;  /* 0x4000004000117882 */ /* 0x000fe20000000000 */
[----:B------:R-:W-:Y:S02]  /*9a10*/  UMOV UR19, 0x40000040 ;  /* 0x4000004000137882 */ /* 0x000fe40000000000 */
[----:B------:R-:W-:Y:S01]  /*9a20*/  UMOV UR16, UR7 ;  /* 0x0000000700107c82 */ /* 0x000fe20008000000 */
[----:B------:R-:W-:Y:S01]  /*9a30*/  STL [R1+0x8b0], R18 ;  /* 0x0008b01201007387 */ /* 0x000fe20000100800 */
[----:B------:R-:W-:-:S03]  /*9a40*/  UMOV UR18, UR8 ;  /* 0x0000000800127c82 */ /* 0x000fc60008000000 */
[----:B------:R-:W-:Y:S04]  /*9a50*/  STL [R1+0x8ac], R17 ;  /* 0x0008ac1101007387 */ /* 0x000fe80000100800 */
        /* <DEDUP_REMOVED lines=14> */
[----:B-----5:R-:W-:Y:S01]  /*9b40*/  STL [R1+0x870], R2 ;  /* 0x0008700201007387 */ /* 0x020fe20000100800 */
[----:B--2---:R-:W-:-:S06]  /*9b50*/  WARPGROUP.ARRIVE ;  /* 0x00000000000079c5 */ /* 0x004fcc0000000000 */
[----:B------:R-:W-:Y:S03]  /*9b60*/  QGMMA.64x256x32.F32.E4M3.E4M3 R108, gdesc[UR16], R108, UP0, gsb0 ;  /* 0x03e00000106c79f3 */ /* 0x000fe6000b80086c */
        /* <DEDUP_REMOVED lines=65> */
[----:B--2---:R-:W2:Y:S04]  /*9f80*/  LDL.LU.64 R234, [R1+0xcc0] ;  /* 0x000cc00001ea7983 */ /* 0x004ea80000300a00 */
[----:B------:R-:W3:Y:S04]  /*9f90*/  LDL.LU.64 R232, [R1+0xcb8] ;  /* 0x000cb80001e87983 */ /* 0x000ee80000300a00 */
[----:B------:R-:W4:Y:S04]  /*9fa0*/  LDL.LU.64 R230, [R1+0xcb0] ;  /* 0x000cb00001e67983 */ /* 0x000f280000300a00 */
        /* <DEDUP_REMOVED lines=60> */
[----:B------:R-:W4:Y:S01]  /*a370*/  LDL.LU.64 R108, [R1+0xac8] ;  /* 0x000ac800016c7983 */ /* 0x000f220000300a00 */
[----:B------:R-:W-:Y:S01]  /*a380*/  UIADD3 UR16, UR7, 0x400, URZ ;  /* 0x0000040007107890 */ /* 0x000fe2000fffe03f */
[----:B------:R-:W-:-:S02]  /*a390*/  UMOV UR17, 0x40000040 ;  /* 0x4000004000117882 */ /* 0x000fc40000000000 */
[----:B--2---:R-:W-:Y:S04]  /*a3a0*/  STL.64 [R1+0xac0], R234 ;  /* 0x000ac0ea01007387 */ /* 0x004fe80000100a00 */
[----:B---3--:R-:W-:Y:S04]  /*a3b0*/  STL.64 [R1+0xab8], R232 ;  /* 0x000ab8e801007387 */ /* 0x008fe80000100a00 */
[----:B----4-:R-:W-:Y:S04]  /*a3c0*/  STL.64 [R1+0xab0], R230 ;  /* 0x000ab0e601007387 */ /* 0x010fe80000100a00 */
        /* <DEDUP_REMOVED lines=38> */
[----:B------:R-:W-:Y:S01]  /*a630*/  STL.64 [R1+0x978], R152 ;  /* 0x0009789801007387 */ /* 0x000fe20000100a00 */
[----:B------:R-:W-:-:S06]  /*a640*/  WARPGROUP.ARRIVE ;  /* 0x00000000000079c5 */ /* 0x000fcc0000000000 */
[----:B------:R-:W-:Y:S03]  /*a650*/  QGMMA.64x256x32.F32.E4M3.E4M3 R24, gdesc[UR16], R24, UP0, gsb0 ;  /* 0x03e00000101879f3 */ /* 0x000fe6000b800818 */
        /* <DEDUP_REMOVED lines=91> */
[----:B--2---:R-:W-:-:S06]  /*ac10*/  WARPGROUP.ARRIVE ;  /* 0x00000000000079c5 */ /* 0x004fcc0000000000 */
[----:B------:R-:W-:Y:S03]  /*ac20*/  QGMMA.64x256x32.F32.E4M3.E4M3 R108, gdesc[UR16], R108, gsb0 ;  /* 0x03e00000106c79f3 */ /* 0x000fe6000800086c */
[----:B------:R-:W-:Y:S02]  /*ac30*/  WARPGROUP.DEPBAR.LE gsb0, 0x0 ;  /* 0x00008000000079c5 */ /* 0x000fe40000010000 */
[----:B------:R-:W-:Y:S01]  /*ac40*/  STL.64 [R1], R108 ;  /* 0x0000006c01007387 */ /* 0x000fe20000100a00 */
[----:B------:R-:W-:Y:S02]  /*ac50*/  IMAD.MOV.U32 R2, RZ, RZ, R234 ;  /* 0x000000ffff027224 */ /* 0x000fe400078e00ea */
[----:B0-----:R-:W-:Y:S01]  /*ac60*/  IMAD.MOV.U32 R0, RZ, RZ, R235 ;  /* 0x000000ffff007224 */ /* 0x001fe200078e00eb */
        /* <DEDUP_REMOVED lines=31> */
[----:B------:R-:W-:-:S03]  /*ae60*/  IMAD.MOV.U32 R23, RZ, RZ, R213 ;  /* 0x000000ffff177224 */ /* 0x000fc600078e00d5 */
        /* <DEDUP_REMOVED lines=40> */
[----:B------:R0:W-:Y:S04]  /*b0f0*/  STL [R1+0x1a0], R212 ;  /* 0x0001a0d401007387 */ /* 0x0001e80000100800 */
[----:B------:R-:W2:Y:S04]  /*b100*/  LDL.LU.64 R234, [R1+0xac0] ;  /* 0x000ac00001ea7983 */ /* 0x000ea80000300a00 */
        /* <DEDUP_REMOVED lines=10> */
[----:B0-----:R-:W4:Y:S04]  /*b1b0*/  LDL.LU.64 R212, [R1+0xa68] ;  /* 0x000a680001d47983 */ /* 0x001f280000300a00 */
        /* <DEDUP_REMOVED lines=248> */
[----:B------:R-:W-:Y:S01]  /*c140*/  IMAD.MOV.U32 R235, RZ, RZ, R0 ;  /* 0x000000ffffeb7224 */ /* 0x000fe200078e0000 */
[----:B------:R-:W-:Y:S01]  /*c150*/  UIADD3 UR16, UR7, 0x4, URZ ;  /* 0x0000000407107890 */ /* 0x000fe2000fffe03f */
[----:B------:R0:W5:Y:S01]  /*c160*/  LDL.LU R23, [R1+0x8c4] ;  /* 0x0008c40001177983 */ /* 0x0001620000300800 */
[----:B------:R-:W-:Y:S01]  /*c170*/  UIADD3 UR18, UR8, 0x4, URZ ;  /* 0x0000000408127890 */ /* 0x000fe2000fffe03f */
[----:B------:R-:W-:Y:S01]  /*c180*/  UMOV UR17, 0x40000040 ;  /* 0x4000004000117882 */ /* 0x000fe20000000000 */
[----:B------:R-:W-:Y:S01]  /*c190*/  UMOV UR19, 0x40000040 ;  /* 0x4000004000137882 */ /* 0x000fe20000000000 */
[----:B------:R0:W5:Y:S04]  /*c1a0*/  LDL.LU R22, [R1+0x8c0] ;  /* 0x0008c00001167983 */ /* 0x0001680000300800 */
        /* <DEDUP_REMOVED lines=19> */
[----:B------:R0:W5:Y:S01]  /*c2e0*/  LDL.LU R2, [R1+0x870] ;  /* 0x0008700001027983 */ /* 0x0001620000300800 */
        /* <DEDUP_REMOVED lines=336> */
[----:B--2---:R0:W5:Y:S04]  /*d7f0*/  LDL.LU.64 R234, [R1+0x668] ;  /* 0x0006680001ea7983 */ /* 0x0041680000300a00 */
[----:B------:R0:W5:Y:S04]  /*d800*/  LDL.LU.64 R232, [R1+0x660] ;  /* 0x0006600001e87983 */ /* 0x0001680000300a00 */
        /* <DEDUP_REMOVED lines=64> */
[----:B------:R-:W-:-:S04]  /*dc10*/  UIADD3 UR6, UR6, 0x4, URZ ;  /* 0x0000000406067890 */ /* 0x000fc8000fffe03f */
[----:B------:R-:W-:-:S04]  /*dc20*/  UISETP.NE.AND UP0, UPT, UR6, UR27, UPT ;  /* 0x0000001b0600728c */ /* 0x000fc8000bf05270 */
[----:B------:R-:W-:-:S06]  /*dc30*/  USEL UR7, URZ, 0x1, UP0 ;  /* 0x000000013f077887 */ /* 0x000fcc0008000000 */
[----:B------:R-:W-:Y:S01]  /*dc40*/  ISETP.NE.AND P0, PT, RZ, UR7, PT ;  /* 0x00000007ff007c0c */ /* 0x000fe2000bf05270 */
[----:B--2---:R-:W-:-:S06]  /*dc50*/  WARPGROUP.ARRIVE ;  /* 0x00000000000079c5 */ /* 0x004fcc0000000000 */
[----:B------:R-:W-:Y:S03]  /*dc60*/  QGMMA.64x256x32.F32.E4M3.E4M3 R24, gdesc[UR16], R24, gsb0 ;  /* 0x03e00000101879f3 */ /* 0x000fe60008000818 */
[----:B------:R-:W-:-:S03]  /*dc70*/  WARPGROUP.DEPBAR.LE gsb0, 0x0 ;  /* 0x00008000000079c5 */ /* 0x000fc60000010000 */
[----:B0-----:R-:W-:Y:S05]  /*dc80*/  @!P0 BRA `(.L_x_28) ;  /* 0x0000003800fc8947 */ /* 0x001fea0003800000 */
[----:B-----5:R0:W-:Y:S04]  /*dc90*/  STL [R1+0x698], R225 ;  /* 0x000698e101007387 */ /* 0x0201e80000100800 */
[----:B------:R2:W-:Y:S01]  /*dca0*/  STL [R1+0x694], R226 ;  /* 0x000694e201007387 */ /* 0x0005e20000100800 */
[----:B0-----:R-:W-:-:S03]  /*dcb0*/  IMAD.MOV.U32 R225, RZ, RZ, R0 ;  /* 0x000000ffffe17224 */ /* 0x001fc600078e0000 */
[----:B--2---:R-:W2:Y:S04]  /*dcc0*/  LDL R226, [R1+0x4] ;  /* 0x0000040001e27983 */ /* 0x004ea80000100800 */
[----:B------:R0:W-:Y:S04]  /*dcd0*/  STL [R1+0x690], R227 ;  /* 0x000690e301007387 */ /* 0x0001e80000100800 */
[----:B0-----:R-:W3:Y:S04]  /*dce0*/  LDL R227, [R1+0x8] ;  /* 0x0000080001e37983 */ /* 0x001ee80000100800 */
[----:B------:R0:W-:Y:S04]  /*dcf0*/  STL [R1+0x68c], R228 ;  /* 0x00068ce401007387 */ /* 0x0001e80000100800 */
[----:B0-----:R-:W4:Y:S04]  /*dd00*/  LDL R228, [R1+0xc] ;  /* 0x00000c0001e47983 */ /* 0x001f280000100800 */
        /* <DEDUP_REMOVED lines=211> */
[----:B0-----:R-:W4:Y:S04]  /*ea40*/  LDL.LU R122, [R1+0x200] ;  /* 0x00020000017a7983 */ /* 0x001f280000300800 */
        /* <DEDUP_REMOVED lines=10> */
[----:B------:R-:W4:Y:S04]  /*eaf0*/  LDL.LU R0, [R1+0x22c] ;  /* 0x00022c0001007983 */ /* 0x000f280000300800 */
        /* <DEDUP_REMOVED lines=37> */
[----:B0-----:R-:W4:Y:S04]  /*ed50*/  LDL.LU R146, [R1+0x210] ;  /* 0x0002100001927983 */ /* 0x001f280000300800 */
[----:B------:R0:W-:Y:S01]  /*ed60*/  STL [R1+0x480], R147 ;  /* 0x0004809301007387 */ /* 0x0001e20000100800 */
[----:B------:R-:W-:-:S03]  /*ed70*/  FADD R2, R225, R2 ;  /* 0x00000002e1027221 */ /* 0x000fc60000000000 */
[----:B0-----:R-:W4:Y:S04]  /*ed80*/  LDL R147, [R1+0x1f8] ;  /* 0x0001f80001937983 */ /* 0x001f280000100800 */
[----:B------:R0:W-:Y:S01]  /*ed90*/  STL [R1+0x47c], R148 ;  /* 0x00047c9401007387 */ /* 0x0001e20000100800 */
[----:B--2---:R-:W-:-:S01]  /*eda0*/  FADD R3, R226, R3 ;  /* 0x00000003e2037221 */ /* 0x004fc20000000000 */
[----:B---3--:R-:W-:Y:S02]  /*edb0*/  FADD R4, R227, R4 ;  /* 0x00000004e3047221 */ /* 0x008fe40000000000 */
[----:B0-----:R-:W2:Y:S04]  /*edc0*/  LDL R148, [R1+0x1c0] ;  /* 0x0001c00001947983 */ /* 0x001ea80000100800 */
[----:B------:R0:W-:Y:S01]  /*edd0*/  STL [R1+0x478], R149 ;  /* 0x0004789501007387 */ /* 0x0001e20000100800 */
[----:B----4-:R-:W-:-:S01]  /*ede0*/  FADD R5, R228, R5 ;  /* 0x00000005e4057221 */ /* 0x010fc20000000000 */
[----:B------:R-:W-:-:S02]  /*edf0*/  FADD R6, R229, R6 ;  /* 0x00000006e5067221 */ /* 0x000fc40000000000 */
[----:B0-----:R-:W3:Y:S04]  /*ee00*/  LDL R149, [R1+0x1f4] ;  /* 0x0001f40001957983 */ /* 0x001ee80000100800 */
[----:B------:R0:W-:Y:S01]  /*ee10*/  STL [R1+0x474], R150 ;  /* 0x0004749601007387 */ /* 0x0001e20000100800 */
[----:B------:R-:W-:-:S01]  /*ee20*/  FADD R7, R230, R7 ;  /* 0x00000007e6077221 */ /* 0x000fc20000000000 */
[----:B------:R-:W-:Y:S02]  /*ee30*/  FADD R8, R231, R8 ;  /* 0x00000008e7087221 */ /* 0x000fe40000000000 */
[----:B0-----:R-:W4:Y:S04]  /*ee40*/  LDL.LU R150, [R1+0x20c] ;  /* 0x00020c0001967983 */ /* 0x001f280000300800 */
[----:B------:R0:W-:Y:S01]  /*ee50*/  STL [R1+0x470], R151 ;  /* 0x0004709701007387 */ /* 0x0001e20000100800 */
[----:B------:R-:W-:-:S01]  /*ee60*/  FADD R9, R232, R9 ;  /* 0x00000009e8097221 */ /* 0x000fc20000000000 */
[----:B------:R-:W-:-:S02]  /*ee70*/  FADD R10, R233, R10 ;  /* 0x0000000ae90a7221 */ /* 0x000fc40000000000 */
[----:B0-----:R-:W3:Y:S04]  /*ee80*/  LDL R151, [R1+0x1f0] ;  /* 0x0001f00001977983 */ /* 0x001ee80000100800 */
[----:B------:R-:W2:Y:S04]  /*ee90*/  LDL.LU R225, [R1+0x698] ;  /* 0x0006980001e17983 */ /* 0x000ea80000300800 */
[----:B------:R-:W4:Y:S04]  /*eea0*/  LDL.LU R226, [R1+0x694] ;  /* 0x0006940001e27983 */ /* 0x000f280000300800 */
[----:B------:R-:W3:Y:S04]  /*eeb0*/  LDL.LU R227, [R1+0x690] ;  /* 0x0006900001e37983 */ /* 0x000ee80000300800 */
[----:B------:R-:W3:Y:S04]  /*eec0*/  LDL.LU R228, [R1+0x68c] ;  /* 0x00068c0001e47983 */ /* 0x000ee80000300800 */
[----:B------:R-:W3:Y:S01]  /*eed0*/  LDL.LU R229, [R1+0x688] ;  /* 0x0006880001e57983 */ /* 0x000ee20000300800 */
[----:B------:R-:W-:-:S03]  /*eee0*/  FADD R11, R234, R11 ;  /* 0x0000000bea0b7221 */ /* 0x000fc60000000000 */
[----:B------:R-:W3:Y:S01]  /*eef0*/  LDL.LU R230, [R1+0x684] ;  /* 0x0006840001e67983 */ /* 0x000ee20000300800 */
[----:B------:R-:W-:-:S03]  /*ef00*/  FADD R12, R235, R12 ;  /* 0x0000000ceb0c7221 */ /* 0x000fc60000000000 */
[----:B------:R-:W3:Y:S04]  /*ef10*/  LDL.LU R231, [R1+0x680] ;  /* 0x0006800001e77983 */ /* 0x000ee80000300800 */
[----:B------:R-:W3:Y:S04]  /*ef20*/  LDL.LU R232, [R1+0x67c] ;  /* 0x00067c0001e87983 */ /* 0x000ee80000300800 */
[----:B------:R-:W3:Y:S04]  /*ef30*/  LDL.LU R233, [R1+0x678] ;  /* 0x0006780001e97983 */ /* 0x000ee80000300800 */
[----:B------:R-:W3:Y:S04]  /*ef40*/  LDL.LU R234, [R1+0x674] ;  /* 0x0006740001ea7983 */ /* 0x000ee80000300800 */
[----:B------:R-:W3:Y:S01]  /*ef50*/  LDL.LU R235, [R1+0x670] ;  /* 0x0006700001eb7983 */ /* 0x000ee20000300800 */
[----:B------:R-:W-:-:S01]  /*ef60*/  FADD R13, R24, R13 ;  /* 0x0000000d180d7221 */ /* 0x000fc20000000000 */
[----:B------:R-:W-:Y:S01]  /*ef70*/  FADD R14, R25, R14 ;  /* 0x0000000e190e7221 */ /* 0x000fe20000000000 */
[----:B------:R-:W-:-:S01]  /*ef80*/  FADD R15, R26, R15 ;  /* 0x0000000f1a0f7221 */ /* 0x000fc20000000000 */
[----:B------:R-:W3:Y:S01]  /*ef90*/  LDL.LU R24, [R1+0x66c] ;  /* 0x00066c0001187983 */ /* 0x000ee20000300800 */
[----:B------:R-:W-:-:S01]  /*efa0*/  FADD R16, R27, R16 ;  /* 0x000000101b107221 */ /* 0x000fc20000000000 */
[----:B------:R-:W-:-:S02]  /*efb0*/  FADD R17, R28, R17 ;  /* 0x000000111c117221 */ /* 0x000fc40000000000 */
[----:B------:R-:W3:Y:S01]  /*efc0*/  LDL.LU R25, [R1+0x668] ;  /* 0x0006680001197983 */ /* 0x000ee20000300800 */
[----:B------:R-:W-:-:S03]  /*efd0*/  FADD R18, R29, R18 ;  /* 0x000000121d127221 */ /* 0x000fc60000000000 */
        /* <DEDUP_REMOVED lines=157> */
[----:B--2---:R-:W-:-:S03]  /*f9b0*/  FADD R225, R108, R225 ;  /* 0x000000e16ce17221 */ /* 0x004fc60000000000 */
[----:B------:R-:W2:Y:S01]  /*f9c0*/  LDL.LU R105, [R1+0x528] ;  /* 0x0005280001697983 */ /* 0x000ea20000300800 */
[----:B----4-:R-:W-:-:S03]  /*f9d0*/  FADD R226, R109, R226 ;  /* 0x000000e26de27221 */ /* 0x010fc60000000000 */
[----:B------:R-:W4:Y:S01]  /*f9e0*/  LDL.LU R106, [R1+0x524] ;  /* 0x00052400016a7983 */ /* 0x000f220000300800 */
[----:B---3--:R-:W-:-:S03]  /*f9f0*/  FADD R227, R110, R227 ;  /* 0x000000e36ee37221 */ /* 0x008fc60000000000 */
        /* <DEDUP_REMOVED lines=15> */
[----:B------:R-:W-:-:S01]  /*faf0*/  FADD R235, R118, R235 ;  /* 0x000000eb76eb7221 */ /* 0x000fc20000000000 */
[----:B------:R-:W-:Y:S02]  /*fb00*/  FADD R122, R121, R122 ;  /* 0x0000007a797a7221 */ /* 0x000fe40000000000 */
[----:B------:R-:W3:Y:S01]  /*fb10*/  LDL.LU R115, [R1+0x500] ;  /* 0x0005000001737983 */ /* 0x000ee20000300800 */
[----:B------:R-:W-:-:S03]  /*fb20*/  FADD R236, R119, R236 ;  /* 0x000000ec77ec7221 */ /* 0x000fc60000000000 */
[----:B------:R-:W3:Y:S01]  /*fb30*/  LDL.LU R116, [R1+0x4fc] ;  /* 0x0004fc0001747983 */ /* 0x000ee20000300800 */
[----:B------:R-:W-:-:S03]  /*fb40*/  FADD R237, R120, R237 ;  /* 0x000000ed78ed7221 */ /* 0x000fc60000000000 */
[----:B------:R-:W3:Y:S01]  /*fb50*/  LDL.LU R117, [R1+0x4f8] ;  /* 0x0004f80001757983 */ /* 0x000ee20000300800 */
[----:B------:R-:W-:-:S03]  /*fb60*/  FADD R124, R123, R124 ;  /* 0x0000007c7b7c7221 */ /* 0x000fc60000000000 */
[----:B------:R-:W3:Y:S04]  /*fb70*/  LDL.LU R118, [R1+0x4f4] ;  /* 0x0004f40001767983 */ /* 0x000ee80000300800 */
[----:B------:R-:W3:Y:S01]  /*fb80*/  LDL.LU R119, [R1+0x4f0] ;  /* 0x0004f00001777983 */ /* 0x000ee20000300800 */
[----:B------:R-:W-:-:S03]  /*fb90*/  FADD R126, R125, R126 ;  /* 0x0000007e7d7e7221 */ /* 0x000fc60000000000 */
[----:B------:R-:W3:Y:S04]  /*fba0*/  LDL.LU R120, [R1+0x4ec] ;  /* 0x0004ec0001787983 */ /* 0x000ee80000300800 */
[----:B------:R-:W3:Y:S04]  /*fbb0*/  LDL.LU R121, [R1+0x4e8] ;  /* 0x0004e80001797983 */ /* 0x000ee80000300800 */
[----:B------:R0:W-:Y:S01]  /*fbc0*/  STL [R1+0x200], R122 ;  /* 0x0002007a01007387 */ /* 0x0001e20000100800 */
[----:B------:R-:W-:-:S01]  /*fbd0*/  FADD R150, R127, R150 ;  /* 0x000000967f967221 */ /* 0x000fc20000000000 */
[----:B------:R-:W-:Y:S01]  /*fbe0*/  FADD R146, R148, R146 ;  /* 0x0000009294927221 */ /* 0x000fe20000000000 */
[----:B------:R-:W-:-:S01]  /*fbf0*/  FADD R143, R144, R143 ;  /* 0x0000008f908f7221 */ /* 0x000fc20000000000 */
[----:B------:R-:W-:Y:S01]  /*fc00*/  FADD R141, R142, R141 ;  /* 0x0000008d8e8d7221 */ /* 0x000fe20000000000 */
[----:B0-----:R-:W3:Y:S04]  /*fc10*/  LDL.LU R122, [R1+0x4e4] ;  /* 0x0004e400017a7983 */ /* 0x001ee80000300800 */
[----:B------:R-:W3:Y:S04]  /*fc20*/  LDL.LU R123, [R1+0x4e0] ;  /* 0x0004e000017b7983 */ /* 0x000ee80000300800 */
[----:B------:R0:W-:Y:S01]  /*fc30*/  STL [R1+0x204], R124 ;  /* 0x0002047c01007387 */ /* 0x0001e20000100800 */
[----:B------:R-:W-:-:S01]  /*fc40*/  FADD R139, R140, R139 ;  /* 0x0000008b8c8b7221 */ /* 0x000fc20000000000 */
[----:B------:R-:W-:Y:S01]  /*fc50*/  FADD R137, R138, R137 ;  /* 0x000000898a897221 */ /* 0x000fe20000000000 */
[----:B------:R-:W-:-:S01]  /*fc60*/  FADD R135, R136, R135 ;  /* 0x0000008788877221 */ /* 0x000fc20000000000 */
[----:B0-----:R-:W3:Y:S04]  /*fc70*/  LDL.LU R124, [R1+0x4dc] ;  /* 0x0004dc00017c7983 */ /* 0x001ee80000300800 */
[----:B------:R-:W3:Y:S04]  /*fc80*/  LDL.LU R125, [R1+0x4d8] ;  /* 0x0004d800017d7983 */ /* 0x000ee80000300800 */
[----:B------:R0:W-:Y:S01]  /*fc90*/  STL [R1+0x208], R126 ;  /* 0x0002087e01007387 */ /* 0x0001e20000100800 */
[----:B------:R-:W-:-:S01]  /*fca0*/  FADD R131, R133, R131 ;  /* 0x0000008385837221 */ /* 0x000fc20000000000 */
[----:B------:R-:W-:-:S02]  /*fcb0*/  FADD R0, R129, R0 ;  /* 0x0000000081007221 */ /* 0x000fc40000000000 */
[----:B0-----:R-:W3:Y:S04]  /*fcc0*/  LDL.LU R126, [R1+0x4d4] ;  /* 0x0004d400017e7983 */ /* 0x001ee80000300800 */
[----:B------:R-:W3:Y:S04]  /*fcd0*/  LDL.LU R127, [R1+0x4d0] ;  /* 0x0004d000017f7983 */ /* 0x000ee80000300800 */
[----:B------:R-:W-:Y:S04]  /*fce0*/  STL [R1+0x20c], R150 ;  /* 0x00020c9601007387 */ /* 0x000fe80000100800 */
[----:B------:R-:W-:Y:S04]  /*fcf0*/  STL [R1+0x210], R146 ;  /* 0x0002109201007387 */ /* 0x000fe80000100800 */
[----:B------:R-:W-:Y:S04]  /*fd00*/  STL [R1+0x214], R143 ;  /* 0x0002148f01007387 */ /* 0x000fe80000100800 */
[----:B------:R-:W-:Y:S04]  /*fd10*/  STL [R1+0x218], R141 ;  /* 0x0002188d01007387 */ /* 0x000fe80000100800 */
[----:B------:R-:W-:Y:S04]  /*fd20*/  STL [R1+0x21c], R139 ;  /* 0x00021c8b01007387 */ /* 0x000fe80000100800 */
[----:B------:R-:W-:Y:S04]  /*fd30*/  STL [R1+0x220], R137 ;  /* 0x0002208901007387 */ /* 0x000fe80000100800 */
[----:B------:R-:W2:Y:S04]  /*fd40*/  LDL.LU R129, [R1+0x230] ;  /* 0x0002300001817983 */ /* 0x000ea80000300800 */
[----:B------:R-:W-:Y:S04]  /*fd50*/  STL [R1+0x224], R135 ;  /* 0x0002248701007387 */ /* 0x000fe80000100800 */
[----:B------:R0:W-:Y:S04]  /*fd60*/  STL [R1+0x228], R131 ;  /* 0x0002288301007387 */ /* 0x0001e80000100800 */
[----:B0-----:R-:W4:Y:S04]  /*fd70*/  LDL.LU R131, [R1+0x234] ;  /* 0x0002340001837983 */ /* 0x001f280000300800 */
[----:B------:R-:W3:Y:S04]  /*fd80*/  LDL.LU R133, [R1+0x238] ;  /* 0x0002380001857983 */ /* 0x000ee80000300800 */
[----:B------:R0:W-:Y:S04]  /*fd90*/  STL [R1+0x22c], R0 ;  /* 0x00022c0001007387 */ /* 0x0001e80000100800 */
[----:B------:R-:W3:Y:S04]  /*fda0*/  LDL.LU R135, [R1+0x23c] ;  /* 0x00023c0001877983 */ /* 0x000ee80000300800 */
        /* <DEDUP_REMOVED lines=12> */
[----:B0-----:R-:W3:Y:S01]  /*fe70*/  LDL.LU R0, [R1+0x270] ;  /* 0x0002700001007983 */ /* 0x001ee20000300800 */
[----:B--2---:R-:W-:-:S03]  /*fe80*/  FADD R129, R128, R129 ;  /* 0x0000008180817221 */ /* 0x004fc60000000000 */
[----:B------:R-:W2:Y:S04]  /*fe90*/  LDL.LU R128, [R1+0x4cc] ;  /* 0x0004cc0001807983 */ /* 0x000ea80000300800 */
[----:B------:R0:W-:Y:S04]  /*fea0*/  STL [R1+0x230], R129 ;  /* 0x0002308101007387 */ /* 0x0001e80000100800 */
[----:B0-----:R-:W2:Y:S01]  /*feb0*/  LDL.LU R129, [R1+0x4c8] ;  /* 0x0004c80001817983 */ /* 0x001ea20000300800 */
[----:B----4-:R-:W-:-:S03]  /*fec0*/  FADD R131, R130, R131 ;  /* 0x0000008382837221 */ /* 0x010fc60000000000 */
[----:B------:R-:W4:Y:S01]  /*fed0*/  LDL.LU R130, [R1+0x4c4] ;  /* 0x0004c40001827983 */ /* 0x000f220000300800 */
[----:B---3--:R-:W-:-:S03]  /*fee0*/  FADD R133, R132, R133 ;  /* 0x0000008584857221 */ /* 0x008fc60000000000 */
[----:B------:R0:W-:Y:S01]  /*fef0*/  STL [R1+0x234], R131 ;  /* 0x0002348301007387 */ /* 0x0001e20000100800 */
[----:B------:R-:W-:-:S03]  /*ff00*/  FADD R135, R134, R135 ;  /* 0x0000008786877221 */ /* 0x000fc60000000000 */
[----:B0-----:R-:W3:Y:S01]  /*ff10*/  LDL.LU R131, [R1+0x4c0] ;  /* 0x0004c00001837983 */ /* 0x001ee20000300800 */
[----:B------:R-:W-:-:S03]  /*ff20*/  FADD R150, R151, R150 ;  /* 0x0000009697967221 */ /* 0x000fc60000000000 */
[----:B------:R-:W3:Y:S01]  /*ff30*/  LDL.LU R132, [R1+0x4bc] ;  /* 0x0004bc0001847983 */ /* 0x000ee20000300800 */
[----:B------:R-:W-:-:S03]  /*ff40*/  FADD R148, R149, R148 ;  /* 0x0000009495947221 */ /* 0x000fc60000000000 */
[----:B------:R0:W-:Y:S01]  /*ff50*/  STL [R1+0x238], R133 ;  /* 0x0002388501007387 */ /* 0x0001e20000100800 */
[----:B------:R-:W-:-:S01]  /*ff60*/  FADD R146, R147, R146 ;  /* 0x0000009293927221 */ /* 0x000fc20000000000 */
[----:B------:R-:W-:Y:S02]  /*ff70*/  FADD R144, R145, R144 ;  /* 0x0000009091907221 */ /* 0x000fe40000000000 */
[----:B0-----:R-:W3:Y:S01]  /*ff80*/  LDL.LU R133, [R1+0x4b8] ;  /* 0x0004b80001857983 */ /* 0x001ee20000300800 */
[----:B------:R-:W-:-:S03]  /*ff90*/  FADD R143, R24, R143 ;  /* 0x0000008f188f7221 */ /* 0x000fc60000000000 */
[----:B------:R-:W3:Y:S01]  /*ffa0*/  LDL.LU R134, [R1+0x4b4] ;  /* 0x0004b40001867983 */ /* 0x000ee20000300800 */
[----:B------:R-:W-:-:S03]  /*ffb0*/  FADD R142, R25, R142 ;  /* 0x0000008e198e7221 */ /* 0x000fc60000000000 */
[----:B------:R0:W-:Y:S01]  /*ffc0*/  STL [R1+0x23c], R135 ;  /* 0x00023c8701007387 */ /* 0x0001e20000100800 */
[----:B------:R-:W-:-:S01]  /*ffd0*/  FADD R141, R26, R141 ;  /* 0x0000008d1a8d7221 */ /* 0x000fc20000000000 */
[----:B------:R-:W-:Y:S01]  /*ffe0*/  FADD R140, R27, R140 ;  /* 0x0000008c1b8c7221 */ /* 0x000fe20000000000 */
[----:B------:R-:W-:-:S01]  /*fff0*/  FADD R139, R28, R139 ;  /* 0x0000008b1c8b7221 */ /* 0x000fc20000000000 */
[----:B0-----:R-:W3:Y:S01]  /*10000*/  LDL.LU R135, [R1+0x4b0] ;  /* 0x0004b00001877983 */ /* 0x001ee20000300800 */
[----:B------:R-:W-:-:S03]  /*10010*/  FADD R138, R29, R138 ;  /* 0x0000008a1d8a7221 */ /* 0x000fc60000000000 */
[----:B------:R0:W-:Y:S01]  /*10020*/  STL [R1+0x240], R150 ;  /* 0x0002409601007387 */ /* 0x0001e20000100800 */
[----:B------:R-:W-:-:S03]  /*10030*/  FADD R137, R30, R137 ;  /* 0x000000891e897221 */ /* 0x000fc60000000000 */
[----:B------:R1:W-:Y:S01]  /*10040*/  STL [R1+0x244], R148 ;  /* 0x0002449401007387 */ /* 0x0003e20000100800 */
[----:B------:R-:W-:-:S03]  /*10050*/  FADD R136, R31, R136 ;  /* 0x000000881f887221 */ /* 0x000fc60000000000 */
[----:B------:R1:W-:Y:S01]  /*10060*/  STL [R1+0x248], R146 ;  /* 0x0002489201007387 */ /* 0x0003e20000100800 */
[----:B------:R-:W-:-:S03]  /*10070*/  FADD R0, R32, R0 ;  /* 0x0000000020007221 */ /* 0x000fc60000000000 */
[----:B------:R1:W-:Y:S04]  /*10080*/  STL [R1+0x24c], R144 ;  /* 0x00024c9001007387 */ /* 0x0003e80000100800 */
[----:B------:R1:W-:Y:S04]  /*10090*/  STL [R1+0x250], R143 ;  /* 0x0002508f01007387 */ /* 0x0003e80000100800 */
[----:B------:R1:W-:Y:S04]  /*100a0*/  STL [R1+0x254], R142 ;  /* 0x0002548e01007387 */ /* 0x0003e80000100800 */
[----:B------:R1:W-:Y:S04]  /*100b0*/  STL [R1+0x258], R141 ;  /* 0x0002588d01007387 */ /* 0x0003e80000100800 */
[----:B------:R1:W-:Y:S04]  /*100c0*/  STL [R1+0x25c], R140 ;  /* 0x00025c8c01007387 */ /* 0x0003e80000100800 */
[----:B------:R1:W-:Y:S04]  /*100d0*/  STL [R1+0x260], R139 ;  /* 0x0002608b01007387 */ /* 0x0003e80000100800 */
[----:B------:R1:W-:Y:S04]  /*100e0*/  STL [R1+0x264], R138 ;  /* 0x0002648a01007387 */ /* 0x0003e80000100800 */
[----:B------:R-:W2:Y:S04]  /*100f0*/  LDL.LU R151, [R1+0x274] ;  /* 0x0002740001977983 */ /* 0x000ea80000300800 */
[----:B------:R1:W-:Y:S04]  /*10100*/  STL [R1+0x268], R137 ;  /* 0x0002688901007387 */ /* 0x0003e80000100800 */
[----:B0-----:R-:W4:Y:S04]  /*10110*/  LDL.LU R150, [R1+0x278] ;  /* 0x0002780001967983 */ /* 0x001f280000300800 */
[----:B------:R0:W-:Y:S04]  /*10120*/  STL [R1+0x26c], R136 ;  /* 0x00026c8801007387 */ /* 0x0001e80000100800 */
[----:B------:R-:W3:Y:S04]  /*10130*/  LDL.LU R149, [R1+0x27c] ;  /* 0x00027c0001957983 */ /* 0x000ee80000300800 */
[----:B------:R0:W-:Y:S04]  /*10140*/  STL [R1+0x270], R0 ;  /* 0x0002700001007387 */ /* 0x0001e80000100800 */
[----:B-1----:R-:W3:Y:S04]  /*10150*/  LDL.LU R148, [R1+0x280] ;  /* 0x0002800001947983 */ /* 0x002ee80000300800 */
        /* <DEDUP_REMOVED lines=11> */
[----:B0-----:R-:W3:Y:S04]  /*10210*/  LDL.LU R136, [R1+0x2b0] ;  /* 0x0002b00001887983 */ /* 0x001ee80000300800 */
[----:B------:R-:W3:Y:S01]  /*10220*/  LDL.LU R0, [R1+0x2b4] ;  /* 0x0002b40001007983 */ /* 0x000ee20000300800 */
[----:B--2---:R-:W-:-:S05]  /*10230*/  FADD R151, R33, R151 ;  /* 0x0000009721977221 */ /* 0x004fca0000000000 */
[----:B------:R0:W-:Y:S01]  /*10240*/  STL [R1+0x274], R151 ;  /* 0x0002749701007387 */ /* 0x0001e20000100800 */
[----:B----4-:R-:W-:-:S05]  /*10250*/  FADD R150, R34, R150 ;  /* 0x0000009622967221 */ /* 0x010fca0000000000 */
[----:B------:R1:W-:Y:S01]  /*10260*/  STL [R1+0x278], R150 ;  /* 0x0002789601007387 */ /* 0x0003e20000100800 */
[----:B---3--:R-:W-:-:S05]  /*10270*/  FADD R149, R35, R149 ;  /* 0x0000009523957221 */ /* 0x008fca0000000000 */
[----:B------:R2:W-:Y:S01]  /*10280*/  STL [R1+0x27c], R149 ;  /* 0x00027c9501007387 */ /* 0x0005e20000100800 */
[----:B------:R-:W-:-:S01]  /*10290*/  FADD R148, R36, R148 ;  /* 0x0000009424947221 */ /* 0x000fc20000000000 */
[----:B------:R-:W-:-:S04]  /*102a0*/  FADD R147, R37, R147 ;  /* 0x0000009325937221 */ /* 0x000fc80000000000 */
[----:B------:R3:W-:Y:S01]  /*102b0*/  STL [R1+0x280], R148 ;  /* 0x0002809401007387 */ /* 0x0007e20000100800 */
[----:B------:R-:W-:-:S03]  /*102c0*/  FADD R146, R38, R146 ;  /* 0x0000009226927221 */ /* 0x000fc60000000000 */
        /* <DEDUP_REMOVED lines=20> */
[----:B0-----:R-:W4:Y:S01]  /*10410*/  LDL.LU R151, [R1+0x2b8] ;  /* 0x0002b80001977983 */ /* 0x001f220000300800 */
[----:B------:R-:W-:-:S03]  /*10420*/  FADD R0, R49, R0 ;  /* 0x0000000031007221 */ /* 0x000fc60000000000 */
[----:B------:R0:W-:Y:S04]  /*10430*/  STL [R1+0x2ac], R137 ;  /* 0x0002ac8901007387 */ /* 0x0001e80000100800 */
[----:B-1----:R-:W4:Y:S04]  /*10440*/  LDL.LU R150, [R1+0x2bc] ;  /* 0x0002bc0001967983 */ /* 0x002f280000300800 */
[----:B------:R1:W-:Y:S04]  /*10450*/  STL [R1+0x2b0], R136 ;  /* 0x0002b08801007387 */ /* 0x0003e80000100800 */
[----:B--2---:R-:W2:Y:S04]  /*10460*/  LDL.LU R149, [R1+0x2c0] ;  /* 0x0002c00001957983 */ /* 0x004ea80000300800 */
[----:B------:R1:W-:Y:S04]  /*10470*/  STL [R1+0x2b4], R0 ;  /* 0x0002b40001007387 */ /* 0x0003e80000100800 */
[----:B---3--:R-:W3:Y:S04]  /*10480*/  LDL.LU R148, [R1+0x2c4] ;  /* 0x0002c40001947983 */ /* 0x008ee80000300800 */
[----:B----4-:R-:W4:Y:S04]  /*10490*/  LDL.LU R147, [R1+0x2c8] ;  /* 0x0002c80001937983 */ /* 0x010f280000300800 */
[----:B------:R-:W4:Y:S04]  /*104a0*/  LDL.LU R146, [R1+0x2cc] ;  /* 0x0002cc0001927983 */ /* 0x000f280000300800 */
        /* <DEDUP_REMOVED lines=8> */
[----:B0-----:R-:W4:Y:S04]  /*10530*/  LDL.LU R137, [R1+0x2f0] ;  /* 0x0002f00001897983 */ /* 0x001f280000300800 */
[----:B-1----:R-:W4:Y:S04]  /*10540*/  LDL.LU R136, [R1+0x2f4] ;  /* 0x0002f40001887983 */ /* 0x002f280000300800 */
[----:B------:R-:W4:Y:S01]  /*10550*/  LDL.LU R0, [R1+0x2f8] ;  /* 0x0002f80001007983 */ /* 0x000f220000300800 */
[----:B------:R-:W-:-:S01]  /*10560*/  FADD R151, R50, R151 ;  /* 0x0000009732977221 */ /* 0x000fc20000000000 */
[----:B------:R-:W-:-:S04]  /*10570*/  FADD R150, R51, R150 ;  /* 0x0000009633967221 */ /* 0x000fc80000000000 */
[----:B------:R0:W-:Y:S01]  /*10580*/  STL [R1+0x2b8], R151 ;  /* 0x0002b89701007387 */ /* 0x0001e20000100800 */
[----:B--2---:R-:W-:-:S03]  /*10590*/  FADD R149, R52, R149 ;  /* 0x0000009534957221 */ /* 0x004fc60000000000 */
[----:B------:R1:W-:Y:S01]  /*105a0*/  STL [R1+0x2bc], R150 ;  /* 0x0002bc9601007387 */ /* 0x0003e20000100800 */
[----:B---3--:R-:W-:-:S03]  /*105b0*/  FADD R148, R53, R148 ;  /* 0x0000009435947221 */ /* 0x008fc60000000000 */
[----:B------:R2:W-:Y:S01]  /*105c0*/  STL [R1+0x2c0], R149 ;  /* 0x0002c09501007387 */ /* 0x0005e20000100800 */
[----:B----4-:R-:W-:-:S03]  /*105d0*/  FADD R147, R54, R147 ;  /* 0x0000009336937221 */ /* 0x010fc60000000000 */
        /* <DEDUP_REMOVED lines=198> */
[----:B------:R-:W-:Y:S01]  /*11240*/  STL [R1+0x3c8], R151 ;  /* 0x0003c89701007387 */ /* 0x000fe20000100800 */
[----:B--2---:R-:W-:-:S03]  /*11250*/  FADD R149, R120, R149 ;  /* 0x0000009578957221 */ /* 0x004fc60000000000 */
[----:B------:R-:W-:Y:S01]  /*11260*/  STL [R1+0x3cc], R150 ;  /* 0x0003cc9601007387 */ /* 0x000fe20000100800 */
[----:B---3--:R-:W-:-:S03]  /*11270*/  FADD R148, R121, R148 ;  /* 0x0000009479947221 */ /* 0x008fc60000000000 */
[----:B------:R-:W-:Y:S01]  /*11280*/  STL [R1+0x3d0], R149 ;  /* 0x0003d09501007387 */ /* 0x000fe20000100800 */
[----:B----4-:R-:W-:-:S03]  /*11290*/  FADD R147, R122, R147 ;  /* 0x000000937a937221 */ /* 0x010fc60000000000 */
[----:B------:R-:W-:Y:S01]  /*112a0*/  STL [R1+0x3d4], R148 ;  /* 0x0003d49401007387 */ /* 0x000fe20000100800 */
[----:B------:R-:W-:-:S03]  /*112b0*/  FADD R146, R123, R146 ;  /* 0x000000927b927221 */ /* 0x000fc60000000000 */
        /* <DEDUP_REMOVED lines=17> */
[----:B------:R-:W-:-:S01]  /*113d0*/  FADD R137, R132, R137 ;  /* 0x0000008984897221 */ /* 0x000fc20000000000 */
[----:B------:R-:W-:Y:S02]  /*113e0*/  FADD R136, R133, R136 ;  /* 0x0000008885887221 */ /* 0x000fe40000000000 */
[----:B------:R-:W-:Y:S04]  /*113f0*/  STL [R1+0x3fc], R138 ;  /* 0x0003fc8a01007387 */ /* 0x000fe80000100800 */
[----:B------:R0:W-:Y:S04]  /*11400*/  STL [R1+0x404], R136 ;  /* 0x0004048801007387 */ /* 0x0001e80000100800 */
[----:B------:R1:W-:Y:S04]  /*11410*/  STL [R1+0x400], R137 ;  /* 0x0004008901007387 */ /* 0x0003e80000100800 */
[----:B0-----:R-:W2:Y:S01]  /*11420*/  LDL.LU R136, [R1+0x40c] ;  /* 0x00040c0001887983 */ /* 0x001ea20000300800 */
[----:B------:R-:W-:-:S03]  /*11430*/  FADD R0, R134, R0 ;  /* 0x0000000086007221 */ /* 0x000fc60000000000 */
[----:B-1----:R-:W3:Y:S04]  /*11440*/  LDL.LU R137, [R1+0x410] ;  /* 0x0004100001897983 */ /* 0x002ee80000300800 */
[----:B------:R-:W4:Y:S04]  /*11450*/  LDL.LU R138, [R1+0x414] ;  /* 0x00041400018a7983 */ /* 0x000f280000300800 */
[----:B------:R0:W-:Y:S04]  /*11460*/  STL [R1+0x408], R0 ;  /* 0x0004080001007387 */ /* 0x0001e80000100800 */
        /* <DEDUP_REMOVED lines=13> */
[----:B0-----:R-:W4:Y:S01]  /*11540*/  LDL.LU R0, [R1+0x44c] ;  /* 0x00044c0001007983 */ /* 0x001f220000300800 */
[----:B--2---:R-:W-:-:S05]  /*11550*/  FADD R136, R135, R136 ;  /* 0x0000008887887221 */ /* 0x004fca0000000000 */
[----:B------:R0:W-:Y:S04]  /*11560*/  STL [R1+0x40c], R136 ;  /* 0x00040c8801007387 */ /* 0x0001e80000100800 */
[----:B0-----:R-:W3:Y:S02]  /*11570*/  LDL.LU R136, [R1+0x4ac] ;  /* 0x0004ac0001887983 */ /* 0x001ee40000300800 */
[----:B---3--:R-:W-:-:S05]  /*11580*/  FADD R137, R136, R137 ;  /* 0x0000008988897221 */ /* 0x008fca0000000000 */
[----:B------:R0:W-:Y:S04]  /*11590*/  STL [R1+0x410], R137 ;  /* 0x0004108901007387 */ /* 0x0001e80000100800 */
[----:B0-----:R-:W4:Y:S02]  /*115a0*/  LDL.LU R137, [R1+0x4a8] ;  /* 0x0004a80001897983 */ /* 0x001f240000300800 */
[----:B----4-:R-:W-:-:S05]  /*115b0*/  FADD R138, R137, R138 ;  /* 0x0000008a898a7221 */ /* 0x010fca0000000000 */
[----:B------:R0:W-:Y:S04]  /*115c0*/  STL [R1+0x414], R138 ;  /* 0x0004148a01007387 */ /* 0x0001e80000100800 */
[----:B0-----:R-:W2:Y:S02]  /*115d0*/  LDL.LU R138, [R1+0x4a4] ;  /* 0x0004a400018a7983 */ /* 0x001ea40000300800 */
[----:B--2---:R-:W-:-:S05]  /*115e0*/  FADD R139, R138, R139 ;  /* 0x0000008b8a8b7221 */ /* 0x004fca0000000000 */
        /* <DEDUP_REMOVED lines=37> */
[----:B0-----:R-:W2:Y:S01]  /*11840*/  LDL.LU R151, [R1+0x470] ;  /* 0x0004700001977983 */ /* 0x001ea20000300800 */
[----:B------:R-:W-:Y:S01]  /*11850*/  UMOV UR6, URZ ;  /* 0x0000003f00067c82 */ /* 0x000fe20008000000 */
[----:B--2---:R-:W-:-:S05]  /*11860*/  FADD R0, R0, R151 ;  /* 0x0000009700007221 */ /* 0x004fca0000000000 */
[----:B------:R0:W-:Y:S02]  /*11870*/  STL [R1+0x44c], R0 ;  /* 0x00044c0001007387 */ /* 0x0001e40000100800 */
.L_x_28:
[----:B------:R-:W-:Y:S05]  /*11880*/  @!P1 BRA `(.L_x_29) ;  /* 0x0000000000049947 */ /* 0x000fea0003800000 */
[----:B------:R-:W-:Y:S01]  /*11890*/  BPT.TRAP 0x1 ;  /* 0x000000040000795c */ /* 0x000fe20000300000 */
.L_x_29:
[----:B0-----:R-:W2:Y:S04]  /*118a0*/  LDL R0, [R1+0x450] ;  /* 0x0004500001007983 */ /* 0x001ea80000100800 */
[----:B-----5:R0:W-:Y:S04]  /*118b0*/  STL [R1+0x470], R2 ;  /* 0x0004700201007387 */ /* 0x0201e80000100800 */
[----:B0-----:R-:W3:Y:S01]  /*118c0*/  LDL R2, [R1+0x454] ;  /* 0x0004540001027983 */ /* 0x001ee20000100800 */
[----:B--2---:R-:W-:Y:S01]  /*118d0*/  ISETP.NE.AND P0, PT, R0, RZ, PT ;  /* 0x000000ff0000720c */ /* 0x004fe20003f05270 */
[----:B------:R-:W-:-:S12]  /*118e0*/  IMAD.U32 R0, RZ, RZ, UR25 ;  /* 0x00000019ff007e24 */ /* 0x000fd8000f8e00ff */
[----:B------:R-:W-:-:S05]  /*118f0*/  @P0 LEA R0, R0, UR12, 0x3 ;  /* 0x0000000c00000c11 */ /* 0x000fca000f8e18ff */
[----:B------:R-:W-:-:S05]  /*11900*/  @P0 VIADD R0, R0, 0x18 ;  /* 0x0000001800000836 */ /* 0x000fca0000000000 */
[----:B---3--:R-:W-:Y:S02]  /*11910*/  @P0 PRMT R0, R2, 0x654, R0 ;  /* 0x0000065402000816 */ /* 0x008fe40000000000 */
[----:B------:R0:W5:Y:S01]  /*11920*/  LDL.LU R2, [R1+0x470] ;  /* 0x0004700001027983 */ /* 0x0001620000300800 */
[----:B------:R-:W-:Y:S01]  /*11930*/  UISETP.GT.U32.AND UP0, UPT, UR13, 0x1, UPT ;  /* 0x000000010d00788c */ /* 0x000fe2000bf04070 */
[----:B------:R0:W-:Y:S05]  /*11940*/  @P0 SYNCS.ARRIVE.TRANS64.RED.A1T0 RZ, [R0+URZ], RZ ;  /* 0x000000ff00ff09a7 */ /* 0x0001ea000810043f */
[----:B------:R-:W-:-:S13]  /*11950*/  PLOP3.LUT P0, PT, PT, PT, UP0, 0x80, 0x0 ;  /* 0x000000000000781c */ /* 0x000fda0003f0f008 */
[----:B0-----:R-:W-:Y:S05]  /*11960*/  @P0 BRA `(.L_x_30) ;  /* 0x0000000000040947 */ /* 0x001fea0003800000 */
[----:B------:R-:W-:Y:S01]  /*11970*/  BPT.TRAP 0x1 ;  /* 0x000000040000795c */ /* 0x000fe20000300000 */
.L_x_30:
[----:B------:R-:W-:Y:S02]  /*11980*/  UISETP.GT.AND UP2, UPT, UR26, 0x1, UPT ;  /* 0x000000011a00788c */ /* 0x000fe4000bf44270 */
[----:B------:R-:W-:Y:S02]  /*11990*/  UIADD3 UR23, UR23, 0x1, URZ ;  /* 0x0000000117177890 */ /* 0x000fe4000fffe03f */
[----:B------:R-:W-:Y:S02]  /*119a0*/  UIADD3 UR25, UR25, 0x1, URZ ;  /* 0x0000000119197890 */ /* 0x000fe4000fffe03f */
[----:B------:R-:W-:Y:S01]  /*119b0*/  PLOP3.LUT P0, PT, PT, PT, UP2, 0x80, 0x0 ;  /* 0x000000000000781c */ /* 0x000fe20003f0f028 */
[----:B------:R-:W-:Y:S02]  /*119c0*/  UISETP.NE.AND UP0, UPT, UR23, 0x3, UPT ;  /* 0x000000031700788c */ /* 0x000fe4000bf05270 */
[----:B------:R-:W-:Y:S02]  /*119d0*/  UIADD3 UR16, UR26, -0x1, URZ ;  /* 0xffffffff1a107890 */ /* 0x000fe4000fffe03f */
[----:B------:R-:W-:-:S02]  /*119e0*/  USEL UR8, URZ, 0x1, UP0 ;  /* 0x000000013f087887 */ /* 0x000fc40008000000 */
[----:B------:R-:W-:Y:S02]  /*119f0*/  UISETP.NE.AND UP1, UPT, UR25, 0x3, UPT ;  /* 0x000000031900788c */ /* 0x000fe4000bf25270 */
[----:B------:R-:W-:Y:S02]  /*11a00*/  ULOP3.LUT UR24, UR24, UR8, URZ, 0x3c, !UPT ;  /* 0x0000000818187292 */ /* 0x000fe4000f8e3c3f */
[----:B------:R-:W-:Y:S02]  /*11a10*/  USEL UR23, UR23, URZ, UP0 ;  /* 0x0000003f17177287 */ /* 0x000fe40008000000 */
[----:B------:R-:W-:Y:S01]  /*11a20*/  USEL UR25, UR25, URZ, UP1 ;  /* 0x0000003f19197287 */ /* 0x000fe20008800000 */
[----:B------:R-:W-:Y:S01]  /*11a30*/  UMOV UR8, 0x1 ;  /* 0x0000000100087882 */ /* 0x000fe20000000000 */
[----:B------:R-:W-:Y:S01]  /*11a40*/  UMOV UR26, UR16 ;  /* 0x00000010001a7c82 */ /* 0x000fe20008000000 */
[----:B------:R-:W-:Y:S09]  /*11a50*/  @P0 BRA `(.L_x_31) ;  /* 0xffffff74006c0947 */ /* 0x000ff2000383ffff */
.L_x_23:
[----:B------:R-:W-:-:S04]  /*11a60*/  UISETP.NE.AND UP0, UPT, UR6, URZ, UPT ;  /* 0x0000003f0600728c */ /* 0x000fc8000bf05270 */
[----:B------:R-:W-:-:S06]  /*11a70*/  USEL UR6, URZ, 0x1, !UP0 ;  /* 0x000000013f067887 */ /* 0x000fcc000c000000 */
[----:B------:R-:W-:-:S13]  /*11a80*/  ISETP.NE.AND P0, PT, RZ, UR6, PT ;  /* 0x00000006ff007c0c */ /* 0x000fda000bf05270 */
[----:B------:R-:W-:Y:S05]  /*11a90*/  @!P0 BRA `(.L_x_32) ;  /* 0x0000003800188947 */ /* 0x000fea0003800000 */
[----:B------:R2:W-:Y:S04]  /*11aa0*/  STL [R1+0x628], R41 ;  /* 0x0006282901007387 */ /* 0x0005e80000100800 */
[----:B--2---:R-:W2:Y:S04]  /*11ab0*/  LDL.LU R41, [R1] ;  /* 0x0000000001297983 */ /* 0x004ea80000300800 */
[----:B------:R3:W-:Y:S04]  /*11ac0*/  STL [R1+0x624], R42 ;  /* 0x0006242a01007387 */ /* 0x0007e80000100800 */
[----:B---3--:R-:W3:Y:S04]  /*11ad0*/  LDL.LU R42, [R1+0x4] ;  /* 0x00000400012a7983 */ /* 0x008ee80000300800 */
[----:B------:R4:W-:Y:S04]  /*11ae0*/  STL [R1+0x620], R43 ;  /* 0x0006202b01007387 */ /* 0x0009e80000100800 */
[----:B----4-:R-:W4:Y:S04]  /*11af0*/  LDL.LU R43, [R1+0x8] ;  /* 0x00000800012b7983 */ /* 0x010f280000300800 */
[----:B------:R0:W-:Y:S04]  /*11b00*/  STL [R1+0x61c], R44 ;  /* 0x00061c2c01007387 */ /* 0x0001e80000100800 */
[----:B0-----:R-:W4:Y:S04]  /*11b10*/  LDL.LU R44, [R1+0xc] ;  /* 0x00000c00012c7983 */ /* 0x001f280000300800 */
        /* <DEDUP_REMOVED lines=144> */
[----:B------:R-:W4:Y:S04]  /*12420*/  LDL.LU R0, [R1+0x204] ;  /* 0x0002040001007983 */ /* 0x000f280000300800 */
        /* <DEDUP_REMOVED lines=69> */
[----:B0-----:R-:W4:Y:S01]  /*12880*/  LDL.LU R151, [R1+0x130] ;  /* 0x0001300001977983 */ /* 0x001f220000300800 */
[----:B--2--5:R-:W-:Y:S01]  /*12890*/  FADD R2, R41, R2 ;  /* 0x0000000229027221 */ /* 0x024fe20000000000 */
[----:B---3--:R-:W-:Y:S01]  /*128a0*/  FADD R3, R42, R3 ;  /* 0x000000032a037221 */ /* 0x008fe20000000000 */
[----:B----4-:R-:W-:Y:S01]  /*128b0*/  FADD R4, R43, R4 ;  /* 0x000000042b047221 */ /* 0x010fe20000000000 */
[----:B------:R-:W2:Y:S01]  /*128c0*/  LDL.LU R41, [R1+0x628] ;  /* 0x0006280001297983 */ /* 0x000ea20000300800 */
[----:B------:R-:W-:Y:S01]  /*128d0*/  FADD R5, R44, R5 ;  /* 0x000000052c057221 */ /* 0x000fe20000000000 */
[----:B------:R-:W-:-:S02]  /*128e0*/  FADD R6, R45, R6 ;  /* 0x000000062d067221 */ /* 0x000fc40000000000 */
[----:B------:R-:W3:Y:S01]  /*128f0*/  LDL.LU R42, [R1+0x624] ;  /* 0x00062400012a7983 */ /* 0x000ee20000300800 */
[----:B------:R-:W-:-:S03]  /*12900*/  FADD R7, R46, R7 ;  /* 0x000000072e077221 */ /* 0x000fc60000000000 */
[----:B------:R-:W4:Y:S01]  /*12910*/  LDL.LU R43, [R1+0x620] ;  /* 0x00062000012b7983 */ /* 0x000f220000300800 */
[----:B------:R-:W-:-:S03]  /*12920*/  FADD R8, R47, R8 ;  /* 0x000000082f087221 */ /* 0x000fc60000000000 */
[----:B------:R-:W2:Y:S01]  /*12930*/  LDL.LU R44, [R1+0x61c] ;  /* 0x00061c00012c7983 */ /* 0x000ea20000300800 */
[----:B------:R-:W-:-:S03]  /*12940*/  FADD R9, R48, R9 ;  /* 0x0000000930097221 */ /* 0x000fc60000000000 */
        /* <DEDUP_REMOVED lines=133> */
[----:B------:R-:W-:Y:S01]  /*131a0*/  FADD R204, R115, R204 ;  /* 0x000000cc73cc7221 */ /* 0x000fe20000000000 */
[----:B------:R-:W-:Y:S02]  /*131b0*/  FADD R118, R119, R118 ;  /* 0x0000007677767221 */ /* 0x000fe40000000000 */
[----:B------:R-:W2:Y:S01]  /*131c0*/  LDL.LU R112, [R1+0x50c] ;  /* 0x00050c0001707983 */ /* 0x000ea20000300800 */
[----:B------:R-:W-:-:S03]  /*131d0*/  FADD R205, R116, R205 ;  /* 0x000000cd74cd7221 */ /* 0x000fc60000000000 */
[----:B------:R-:W2:Y:S01]  /*131e0*/  LDL.LU R113, [R1+0x508] ;  /* 0x0005080001717983 */ /* 0x000ea20000300800 */
[----:B------:R-:W-:-:S03]  /*131f0*/  FADD R0, R117, R0 ;  /* 0x0000000075007221 */ /* 0x000fc60000000000 */
[----:B------:R-:W2:Y:S01]  /*13200*/  LDL.LU R114, [R1+0x504] ;  /* 0x0005040001727983 */ /* 0x000ea20000300800 */
[----:B------:R-:W-:-:S03]  /*13210*/  FADD R208, R149, R208 ;  /* 0x000000d095d07221 */ /* 0x000fc60000000000 */
[----:B------:R-:W2:Y:S04]  /*13220*/  LDL.LU R115, [R1+0x500] ;  /* 0x0005000001737983 */ /* 0x000ea80000300800 */
[----:B------:R-:W2:Y:S01]  /*13230*/  LDL.LU R116, [R1+0x4fc] ;  /* 0x0004fc0001747983 */ /* 0x000ea20000300800 */
[----:B------:R-:W-:Y:S01]  /*13240*/  FADD R207, R150, R207 ;  /* 0x000000cf96cf7221 */ /* 0x000fe20000000000 */
[----:B------:R-:W-:Y:S01]  /*13250*/  FADD R206, R151, R206 ;  /* 0x000000ce97ce7221 */ /* 0x000fe20000000000 */
[----:B------:R-:W-:Y:S01]  /*13260*/  FADD R237, R120, R237 ;  /* 0x000000ed78ed7221 */ /* 0x000fe20000000000 */
[----:B------:R-:W3:Y:S01]  /*13270*/  LDL.LU R117, [R1+0x1b8] ;  /* 0x0001b80001757983 */ /* 0x000ee20000300800 */
[----:B------:R-:W-:Y:S01]  /*13280*/  FADD R236, R121, R236 ;  /* 0x000000ec79ec7221 */ /* 0x000fe20000000000 */
[----:B------:R-:W-:Y:S01]  /*13290*/  FADD R235, R122, R235 ;  /* 0x000000eb7aeb7221 */ /* 0x000fe20000000000 */
[----:B------:R-:W-:Y:S01]  /*132a0*/  FADD R234, R123, R234 ;  /* 0x000000ea7bea7221 */ /* 0x000fe20000000000 */
[----:B------:R-:W3:Y:S01]  /*132b0*/  LDL.LU R149, [R1+0x208] ;  /* 0x0002080001957983 */ /* 0x000ee20000300800 */
[----:B------:R-:W-:Y:S01]  /*132c0*/  FADD R233, R124, R233 ;  /* 0x000000e97ce97221 */ /* 0x000fe20000000000 */
[----:B------:R-:W-:Y:S01]  /*132d0*/  FADD R232, R125, R232 ;  /* 0x000000e87de87221 */ /* 0x000fe20000000000 */
[----:B------:R-:W-:Y:S01]  /*132e0*/  FADD R231, R126, R231 ;  /* 0x000000e77ee77221 */ /* 0x000fe20000000000 */
[----:B------:R0:W-:Y:S01]  /*132f0*/  STL [R1+0x200], R118 ;  /* 0x0002007601007387 */ /* 0x0001e20000100800 */
[----:B------:R-:W-:Y:S01]  /*13300*/  FADD R230, R127, R230 ;  /* 0x000000e67fe67221 */ /* 0x000fe20000000000 */
        /* <DEDUP_REMOVED lines=8> */
[----:B0-----:R-:W4:Y:S01]  /*13390*/  LDL.LU R118, [R1+0x1bc] ;  /* 0x0001bc0001767983 */ /* 0x001f220000300800 */
[----:B------:R-:W-:Y:S01]  /*133a0*/  FADD R215, R142, R215 ;  /* 0x000000d78ed77221 */ /* 0x000fe20000000000 */
[----:B------:R-:W-:Y:S01]  /*133b0*/  FADD R224, R133, R224 ;  /* 0x000000e085e07221 */ /* 0x000fe20000000000 */
[----:B------:R-:W-:Y:S01]  /*133c0*/  FADD R214, R143, R214 ;  /* 0x000000d68fd67221 */ /* 0x000fe20000000000 */
[----:B------:R0:W-:Y:S01]  /*133d0*/  STL [R1+0x204], R0 ;  /* 0x0002040001007387 */ /* 0x0001e20000100800 */
[----:B------:R-:W-:Y:S01]  /*133e0*/  FADD R223, R134, R223 ;  /* 0x000000df86df7221 */ /* 0x000fe20000000000 */
[----:B------:R-:W-:Y:S01]  /*133f0*/  FADD R213, R144, R213 ;  /* 0x000000d590d57221 */ /* 0x000fe20000000000 */
[----:B------:R-:W-:Y:S01]  /*13400*/  FADD R222, R135, R222 ;  /* 0x000000de87de7221 */ /* 0x000fe20000000000 */
[----:B------:R-:W4:Y:S01]  /*13410*/  LDL.LU R150, [R1+0x20c] ;  /* 0x00020c0001967983 */ /* 0x000f220000300800 */
[----:B------:R-:W-:Y:S01]  /*13420*/  FADD R212, R145, R212 ;  /* 0x000000d491d47221 */ /* 0x000fe20000000000 */
[----:B------:R-:W-:Y:S01]  /*13430*/  FADD R221, R136, R221 ;  /* 0x000000dd88dd7221 */ /* 0x000fe20000000000 */
[----:B------:R-:W-:Y:S01]  /*13440*/  FADD R211, R146, R211 ;  /* 0x000000d392d37221 */ /* 0x000fe20000000000 */
[----:B------:R-:W2:Y:S01]  /*13450*/  LDL.LU R119, [R1+0x1c0] ;  /* 0x0001c00001777983 */ /* 0x000ea20000300800 */
[----:B------:R-:W-:Y:S01]  /*13460*/  FADD R220, R137, R220 ;  /* 0x000000dc89dc7221 */ /* 0x000fe20000000000 */
[----:B------:R-:W-:Y:S01]  /*13470*/  FADD R210, R147, R210 ;  /* 0x000000d293d27221 */ /* 0x000fe20000000000 */
[----:B------:R-:W-:Y:S01]  /*13480*/  FADD R219, R138, R219 ;  /* 0x000000db8adb7221 */ /* 0x000fe20000000000 */
[----:B------:R-:W2:Y:S01]  /*13490*/  LDL.LU R151, [R1+0x210] ;  /* 0x0002100001977983 */ /* 0x000ea20000300800 */
[----:B------:R-:W-:-:S03]  /*134a0*/  FADD R209, R148, R209 ;  /* 0x000000d194d17221 */ /* 0x000fc60000000000 */
[----:B------:R-:W2:Y:S04]  /*134b0*/  LDL.LU R120, [R1+0x1c4] ;  /* 0x0001c40001787983 */ /* 0x000ea80000300800 */
[----:B0-----:R-:W2:Y:S04]  /*134c0*/  LDL.LU R0, [R1+0x214] ;  /* 0x0002140001007983 */ /* 0x001ea80000300800 */
        /* <DEDUP_REMOVED lines=28> */
[----:B---3--:R-:W-:-:S03]  /*13690*/  FADD R149, R117, R149 ;  /* 0x0000009575957221 */ /* 0x008fc60000000000 */
[----:B------:R-:W3:Y:S04]  /*136a0*/  LDL.LU R117, [R1+0x4f8] ;  /* 0x0004f80001757983 */ /* 0x000ee80000300800 */
[----:B------:R0:W-:Y:S04]  /*136b0*/  STL [R1+0x208], R149 ;  /* 0x0002089501007387 */ /* 0x0001e80000100800 */
[----:B0-----:R-:W3:Y:S01]  /*136c0*/  LDL.LU R149, [R1+0x250] ;  /* 0x0002500001957983 */ /* 0x001ee20000300800 */
[----:B----4-:R-:W-:-:S03]  /*136d0*/  FADD R150, R118, R150 ;  /* 0x0000009676967221 */ /* 0x010fc60000000000 */
[----:B------:R-:W4:Y:S04]  /*136e0*/  LDL.LU R118, [R1+0x4f4] ;  /* 0x0004f40001767983 */ /* 0x000f280000300800 */
[----:B------:R0:W-:Y:S01]  /*136f0*/  STL [R1+0x20c], R150 ;  /* 0x00020c9601007387 */ /* 0x0001e20000100800 */
[----:B--2---:R-:W-:-:S03]  /*13700*/  FADD R151, R119, R151 ;  /* 0x0000009777977221 */ /* 0x004fc60000000000 */
[----:B0-----:R-:W2:Y:S04]  /*13710*/  LDL.LU R150, [R1+0x254] ;  /* 0x0002540001967983 */ /* 0x001ea80000300800 */
[----:B------:R-:W4:Y:S04]  /*13720*/  LDL.LU R119, [R1+0x4f0] ;  /* 0x0004f00001777983 */ /* 0x000f280000300800 */
[----:B------:R0:W-:Y:S04]  /*13730*/  STL [R1+0x210], R151 ;  /* 0x0002109701007387 */ /* 0x0001e80000100800 */
[----:B0-----:R-:W4:Y:S01]  /*13740*/  LDL.LU R151, [R1+0x258] ;  /* 0x0002580001977983 */ /* 0x001f220000300800 */
[----:B------:R-:W-:Y:S01]  /*13750*/  FADD R0, R120, R0 ;  /* 0x0000000078007221 */ /* 0x000fe20000000000 */
[----:B------:R-:W-:-:S02]  /*13760*/  FADD R122, R121, R122 ;  /* 0x0000007a797a7221 */ /* 0x000fc40000000000 */
[----:B------:R-:W4:Y:S01]  /*13770*/  LDL.LU R120, [R1+0x4ec] ;  /* 0x0004ec0001787983 */ /* 0x000f220000300800 */
[----:B------:R-:W-:-:S03]  /*13780*/  FADD R124, R123, R124 ;  /* 0x0000007c7b7c7221 */ /* 0x000fc60000000000 */
[----:B------:R0:W-:Y:S01]  /*13790*/  STL [R1+0x214], R0 ;  /* 0x0002140001007387 */ /* 0x0001e20000100800 */
[----:B------:R-:W-:-:S03]  /*137a0*/  FADD R126, R125, R126 ;  /* 0x0000007e7d7e7221 */ /* 0x000fc60000000000 */
[----:B0-----:R-:W4:Y:S04]  /*137b0*/  LDL.LU R0, [R1+0x25c] ;  /* 0x00025c0001007983 */ /* 0x001f280000300800 */
[----:B------:R-:W4:Y:S04]  /*137c0*/  LDL.LU R121, [R1+0x4e8] ;  /* 0x0004e80001797983 */ /* 0x000f280000300800 */
[----:B------:R0:W-:Y:S01]  /*137d0*/  STL [R1+0x218], R122 ;  /* 0x0002187a01007387 */ /* 0x0001e20000100800 */
[----:B------:R-:W-:Y:S01]  /*137e0*/  FADD R128, R127, R128 ;  /* 0x000000807f807221 */ /* 0x000fe20000000000 */
[----:B------:R-:W-:-:S02]  /*137f0*/  FADD R139, R129, R139 ;  /* 0x0000008b818b7221 */ /* 0x000fc40000000000 */
[----:B0-----:R-:W4:Y:S04]  /*13800*/  LDL.LU R122, [R1+0x4e4] ;  /* 0x0004e400017a7983 */ /* 0x001f280000300800 */
[----:B------:R-:W4:Y:S04]  /*13810*/  LDL.LU R123, [R1+0x4e0] ;  /* 0x0004e000017b7983 */ /* 0x000f280000300800 */
[----:B------:R0:W-:Y:S01]  /*13820*/  STL [R1+0x21c], R124 ;  /* 0x00021c7c01007387 */ /* 0x0001e20000100800 */
[----:B------:R-:W-:-:S03]  /*13830*/  FADD R140, R130, R140 ;  /* 0x0000008c828c7221 */ /* 0x000fc60000000000 */
        /* <DEDUP_REMOVED lines=34> */
[----:B------:R0:W-:Y:S04]  /*13a60*/  STL [R1+0x240], R145 ;  /* 0x0002409101007387 */ /* 0x0001e80000100800 */
[----:B0-----:R-:W4:Y:S04]  /*13a70*/  LDL.LU R145, [R1+0x278] ;  /* 0x0002780001917983 */ /* 0x001f280000300800 */
[----:B------:R-:W4:Y:S04]  /*13a80*/  LDL.LU R136, [R1+0x4ac] ;  /* 0x0004ac0001887983 */ /* 0x000f280000300800 */
[----:B------:R0:W-:Y:S04]  /*13a90*/  STL [R1+0x244], R146 ;  /* 0x0002449201007387 */ /* 0x0001e80000100800 */
[----:B0-----:R-:W4:Y:S04]  /*13aa0*/  LDL.LU R146, [R1+0x27c] ;  /* 0x00027c0001927983 */ /* 0x001f280000300800 */
[----:B------:R-:W4:Y:S04]  /*13ab0*/  LDL.LU R137, [R1+0x4a8] ;  /* 0x0004a80001897983 */ /* 0x000f280000300800 */
[----:B------:R0:W-:Y:S04]  /*13ac0*/  STL [R1+0x248], R147 ;  /* 0x0002489301007387 */ /* 0x0001e80000100800 */
[----:B0-----:R-:W4:Y:S04]  /*13ad0*/  LDL.LU R147, [R1+0x280] ;  /* 0x0002800001937983 */ /* 0x001f280000300800 */
[----:B------:R-:W4:Y:S01]  /*13ae0*/  LDL.LU R138, [R1+0x4a4] ;  /* 0x0004a400018a7983 */ /* 0x000f220000300800 */
[----:B---3--:R-:W-:-:S03]  /*13af0*/  FADD R149, R24, R149 ;  /* 0x0000009518957221 */ /* 0x008fc60000000000 */
[----:B------:R0:W-:Y:S04]  /*13b00*/  STL [R1+0x24c], R148 ;  /* 0x00024c9401007387 */ /* 0x0001e80000100800 */
[----:B0-----:R-:W3:Y:S04]  /*13b10*/  LDL.LU R148, [R1+0x284] ;  /* 0x0002840001947983 */ /* 0x001ee80000300800 */
[----:B------:R0:W-:Y:S01]  /*13b20*/  STL [R1+0x250], R149 ;  /* 0x0002509501007387 */ /* 0x0001e20000100800 */
[----:B--2---:R-:W-:-:S03]  /*13b30*/  FADD R150, R25, R150 ;  /* 0x0000009619967221 */ /* 0x004fc60000000000 */
[----:B0-----:R-:W2:Y:S04]  /*13b40*/  LDL.LU R149, [R1+0x288] ;  /* 0x0002880001957983 */ /* 0x001ea80000300800 */
[----:B------:R0:W-:Y:S04]  /*13b50*/  STL [R1+0x254], R150 ;  /* 0x0002549601007387 */ /* 0x0001e80000100800 */
[----:B0-----:R-:W2:Y:S01]  /*13b60*/  LDL.LU R150, [R1+0x28c] ;  /* 0x00028c0001967983 */ /* 0x001ea20000300800 */
[----:B----4-:R-:W-:-:S05]  /*13b70*/  FADD R151, R26, R151 ;  /* 0x000000971a977221 */ /* 0x010fca0000000000 */
[----:B------:R0:W-:Y:S04]  /*13b80*/  STL [R1+0x258], R151 ;  /* 0x0002589701007387 */ /* 0x0001e80000100800 */
[----:B0-----:R-:W4:Y:S01]  /*13b90*/  LDL.LU R151, [R1+0x290] ;  /* 0x0002900001977983 */ /* 0x001f220000300800 */
[----:B------:R-:W-:-:S03]  /*13ba0*/  FADD R0, R27, R0 ;  /* 0x000000001b007221 */ /* 0x000fc60000000000 */
[----:B------:R-:W4:Y:S04]  /*13bb0*/  LDL.LU R27, [R1+0x2c8] ;  /* 0x0002c800011b7983 */ /* 0x000f280000300800 */
[----:B------:R-:W4:Y:S04]  /*13bc0*/  LDL.LU R26, [R1+0x2cc] ;  /* 0x0002cc00011a7983 */ /* 0x000f280000300800 */
[----:B------:R-:W4:Y:S04]  /*13bd0*/  LDL.LU R25, [R1+0x2d0] ;  /* 0x0002d00001197983 */ /* 0x000f280000300800 */
[----:B------:R0:W-:Y:S04]  /*13be0*/  STL [R1+0x25c], R0 ;  /* 0x00025c0001007387 */ /* 0x0001e80000100800 */
[----:B------:R-:W4:Y:S04]  /*13bf0*/  LDL.LU R24, [R1+0x2d4] ;  /* 0x0002d40001187983 */ /* 0x000f280000300800 */
[----:B0-----:R-:W4:Y:S01]  /*13c00*/  LDL.LU R0, [R1+0x2d8] ;  /* 0x0002d80001007983 */ /* 0x001f220000300800 */
[----:B------:R-:W-:-:S05]  /*13c10*/  FADD R139, R28, R139 ;  /* 0x0000008b1c8b7221 */ /* 0x000fca0000000000 */
[----:B------:R0:W-:Y:S04]  /*13c20*/  STL [R1+0x260], R139 ;  /* 0x0002608b01007387 */ /* 0x0001e80000100800 */
[----:B0-----:R-:W4:Y:S01]  /*13c30*/  LDL.LU R139, [R1+0x4a0] ;  /* 0x0004a000018b7983 */ /* 0x001f220000300800 */
[----:B------:R-:W-:-:S03]  /*13c40*/  FADD R140, R29, R140 ;  /* 0x0000008c1d8c7221 */ /* 0x000fc60000000000 */
[----:B------:R-:W4:Y:S04]  /*13c50*/  LDL.LU R28, [R1+0x2c4] ;  /* 0x0002c400011c7983 */ /* 0x000f280000300800 */
        /* <DEDUP_REMOVED lines=30> */
[----:B---3--:R-:W-:-:S03]  /*13e40*/  FADD R148, R37, R148 ;  /* 0x0000009425947221 */ /* 0x008fc60000000000 */
[----:B------:R-:W3:Y:S04]  /*13e50*/  LDL.LU R36, [R1+0x2a4] ;  /* 0x0002a40001247983 */ /* 0x000ee80000300800 */
[----:B------:R0:W-:Y:S01]  /*13e60*/  STL [R1+0x284], R148 ;  /* 0x0002849401007387 */ /* 0x0001e20000100800 */
[----:B--2---:R-:W-:-:S03]  /*13e70*/  FADD R149, R38, R149 ;  /* 0x0000009526957221 */ /* 0x004fc60000000000 */
[----:B0-----:R-:W2:Y:S04]  /*13e80*/  LDL.LU R148, [R1+0x47c] ;  /* 0x00047c0001947983 */ /* 0x001ea80000300800 */
[----:B------:R-:W2:Y:S04]  /*13e90*/  LDL.LU R37, [R1+0x2a0] ;  /* 0x0002a00001257983 */ /* 0x000ea80000300800 */
[----:B------:R0:W-:Y:S01]  /*13ea0*/  STL [R1+0x288], R149 ;  /* 0x0002889501007387 */ /* 0x0001e20000100800 */
[----:B------:R-:W-:-:S03]  /*13eb0*/  FADD R150, R39, R150 ;  /* 0x0000009627967221 */ /* 0x000fc60000000000 */
[----:B0-----:R-:W2:Y:S04]  /*13ec0*/  LDL.LU R149, [R1+0x478] ;  /* 0x0004780001957983 */ /* 0x001ea80000300800 */
[----:B------:R-:W2:Y:S04]  /*13ed0*/  LDL.LU R38, [R1+0x29c] ;  /* 0x00029c0001267983 */ /* 0x000ea80000300800 */
[----:B------:R0:W-:Y:S01]  /*13ee0*/  STL [R1+0x28c], R150 ;  /* 0x00028c9601007387 */ /* 0x0001e20000100800 */
[----:B----4-:R-:W-:-:S03]  /*13ef0*/  FADD R151, R40, R151 ;  /* 0x0000009728977221 */ /* 0x010fc60000000000 */
[----:B0-----:R-:W4:Y:S04]  /*13f00*/  LDL.LU R150, [R1+0x474] ;  /* 0x0004740001967983 */ /* 0x001f280000300800 */
[----:B------:R-:W4:Y:S04]  /*13f10*/  LDL.LU R39, [R1+0x298] ;  /* 0x0002980001277983 */ /* 0x000f280000300800 */
[----:B------:R0:W-:Y:S04]  /*13f20*/  STL [R1+0x290], R151 ;  /* 0x0002909701007387 */ /* 0x0001e80000100800 */
[----:B0-----:R-:W4:Y:S04]  /*13f30*/  LDL.LU R151, [R1+0x470] ;  /* 0x0004700001977983 */ /* 0x001f280000300800 */
[----:B------:R-:W4:Y:S01]  /*13f40*/  LDL.LU R40, [R1+0x294] ;  /* 0x0002940001287983 */ /* 0x000f220000300800 */
        /* <DEDUP_REMOVED lines=13> */
[----:B---3--:R-:W-:Y:S01]  /*14020*/  FADD R36, R45, R36 ;  /* 0x000000242d247221 */ /* 0x008fe20000000000 */
[----:B--2---:R-:W-:Y:S01]  /*14030*/  FADD R37, R44, R37 ;  /* 0x000000252c257221 */ /* 0x004fe20000000000 */
[----:B------:R-:W-:Y:S01]  /*14040*/  FADD R38, R43, R38 ;  /* 0x000000262b267221 */ /* 0x000fe20000000000 */
[----:B----4-:R-:W-:Y:S01]  /*14050*/  FADD R39, R42, R39 ;  /* 0x000000272a277221 */ /* 0x010fe20000000000 */
[----:B------:R-:W-:-:S05]  /*14060*/  FADD R40, R41, R40 ;  /* 0x0000002829287221 */ /* 0x000fca0000000000 */
[----:B------:R0:W-:Y:S04]  /*14070*/  STL [R1+0x294], R40 ;  /* 0x0002942801007387 */ /* 0x0001e80000100800 */
        /* <DEDUP_REMOVED lines=14> */
[----:B------:R-:W4:Y:S04]  /*14160*/  LDL.LU R53, [R1+0x2dc] ;  /* 0x0002dc0001357983 */ /* 0x000f280000300800 */
[----:B------:R1:W-:Y:S04]  /*14170*/  STL [R1+0x2d0], R25 ;  /* 0x0002d01901007387 */ /* 0x0003e80000100800 */
[----:B------:R-:W4:Y:S04]  /*14180*/  LDL.LU R52, [R1+0x2e0] ;  /* 0x0002e00001347983 */ /* 0x000f280000300800 */
[----:B------:R1:W-:Y:S04]  /*14190*/  STL [R1+0x2d4], R24 ;  /* 0x0002d41801007387 */ /* 0x0003e80000100800 */
        /* <DEDUP_REMOVED lines=13> */
[----:B--2---:R-:W2:Y:S04]  /*14270*/  LDL.LU R39, [R1+0x314] ;  /* 0x0003140001277983 */ /* 0x004ea80000300800 */
[----:B---3--:R-:W3:Y:S04]  /*14280*/  LDL.LU R38, [R1+0x318] ;  /* 0x0003180001267983 */ /* 0x008ee80000300800 */
[----:B----4-:R-:W4:Y:S04]  /*14290*/  LDL.LU R37, [R1+0x31c] ;  /* 0x00031c0001257983 */ /* 0x010f280000300800 */
[----:B-1----:R-:W4:Y:S04]  /*142a0*/  LDL.LU R36, [R1+0x320] ;  /* 0x0003200001247983 */ /* 0x002f280000300800 */
        /* <DEDUP_REMOVED lines=12> */
[----:B------:R-:W4:Y:S01]  /*14370*/  LDL.LU R0, [R1+0x354] ;  /* 0x0003540001007983 */ /* 0x000f220000300800 */
[----:B------:R-:W-:Y:S01]  /*14380*/  FADD R53, R59, R53 ;  /* 0x000000353b357221 */ /* 0x000fe20000000000 */
        /* <DEDUP_REMOVED lines=74> */
[----:B--2---:R-:W2:Y:S04]  /*14830*/  LDL.LU R40, [R1+0x38c] ;  /* 0x00038c0001287983 */ /* 0x004ea80000300800 */
        /* <DEDUP_REMOVED lines=167> */
[----:B------:R-:W-:Y:S01]  /*152b0*/  FADD R24, R150, R24 ;  /* 0x0000001896187221 */ /* 0x000fe20000000000 */
[----:B------:R-:W-:-:S05]  /*152c0*/  FADD R0, R0, R151 ;  /* 0x0000009700007221 */ /* 0x000fca0000000000 */
[----:B------:R0:W-:Y:S04]  /*152d0*/  STL [R1+0x44c], R0 ;  /* 0x00044c0001007387 */ /* 0x0001e80000100800 */
[----:B------:R0:W-:Y:S04]  /*152e0*/  STL [R1+0x444], R25 ;  /* 0x0004441901007387 */ /* 0x0001e80000100800 */
[----:B------:R0:W-:Y:S02]  /*152f0*/  STL [R1+0x448], R24 ;  /* 0x0004481801007387 */ /* 0x0001e40000100800 */
.L_x_32:
[----:B0-----:R-:W0:Y:S02]  /*15300*/  LDC R0, c[0x0][0x28c] ;  /* 0x0000a300ff007b82 */ /* 0x001e240000000800 */
[----:B0-----:R-:W-:-:S13]  /*15310*/  ISETP.GE.AND P0, PT, R0, 0x1, PT ;  /* 0x000000010000780c */ /* 0x001fda0003f06270 */
[----:B------:R-:W-:Y:S05]  /*15320*/  @!P0 BRA `(.L_x_33) ;  /* 0x0000000000648947 */ /* 0x000fea0003800000 */
[----:B------:R-:W-:-:S06]  /*15330*/  UISETP.NE.AND UP0, UPT, UR22, 0x3, UPT ;  /* 0x000000031600788c */ /* 0x000fcc000bf05270 */
[----:B------:R-:W-:-:S13]  /*15340*/  PLOP3.LUT P0, PT, PT, PT, UP0, 0x80, 0x0 ;  /* 0x000000000000781c */ /* 0x000fda0003f0f008 */
[----:B------:R-:W-:Y:S05]  /*15350*/  @!P0 BRA `(.L_x_34) ;  /* 0x0000000000048947 */ /* 0x000fea0003800000 */
[----:B------:R-:W-:Y:S01]  /*15360*/  BPT.TRAP 0x1 ;  /* 0x000000040000795c */ /* 0x000fe20000300000 */
.L_x_34:
[----:B------:R-:W2:Y:S01]  /*15370*/  LDL R0, [R1+0x450] ;  /* 0x0004500001007983 */ /* 0x000ea20000100800 */
[----:B------:R-:W-:Y:S01]  /*15380*/  BSSY B0, `(.L_x_35) ;  /* 0x000000f000007945 */ /* 0x000fe20003800000 */
[----:B--2---:R-:W-:-:S13]  /*15390*/  ISETP.NE.AND P0, PT, R0, RZ, PT ;  /* 0x000000ff0000720c */ /* 0x004fda0003f05270 */
[----:B------:R-:W-:Y:S05]  /*153a0*/  @!P0 BRA `(.L_x_36) ;  /* 0x0000000000308947 */ /* 0x000fea0003800000 */
[----:B------:R-:W2:Y:S01]  /*153b0*/  LDL R24, [R1+0x454] ;  /* 0x0004540001187983 */ /* 0x000ea20000100800 */
[----:B------:R-:W-:-:S04]  /*153c0*/  UISETP.LT.AND UP0, UPT, UR10, 0x1, UPT ;  /* 0x000000010a00788c */ /* 0x000fc8000bf01270 */
[----:B------:R-:W-:-:S04]  /*153d0*/  USEL UR8, UR10, 0x1, UP0 ;  /* 0x000000010a087887 */ /* 0x000fc80008000000 */
[----:B------:R-:W-:-:S04]  /*153e0*/  UIADD3 UR8, UR5, UR10, -UR8 ;  /* 0x0000000a05087290 */ /* 0x000fc8000fffe808 */
[----:B------:R-:W-:-:S04]  /*153f0*/  UIMAD.WIDE.U32 UR6, UR8, -0x55555555, URZ ;  /* 0xaaaaaaab080678a5 */ /* 0x000fc8000f8e003f */
[----:B------:R-:W-:-:S04]  /*15400*/  USHF.R.U32.HI UR6, URZ, 0x1, UR7 ;  /* 0x000000013f067899 */ /* 0x000fc80008011607 */
[----:B------:R-:W-:-:S04]  /*15410*/  UIMAD UR8, UR6, -0x3, UR8 ;  /* 0xfffffffd060878a4 */ /* 0x000fc8000f8e0208 */
[----:B------:R-:W-:-:S04]  /*15420*/  ULEA UR8, UR8, UR12, 0x3 ;  /* 0x0000000c08087291 */ /* 0x000fc8000f8e183f */
[----:B------:R-:W-:-:S06]  /*15430*/  UIADD3 UR8, UR8, 0x18, URZ ;  /* 0x0000001808087890 */ /* 0x000fcc000fffe03f */
[----:B------:R-:W-:-:S05]  /*15440*/  IMAD.U32 R0, RZ, RZ, UR8 ;  /* 0x00000008ff007e24 */ /* 0x000fca000f8e00ff */
[----:B--2---:R-:W-:-:S04]  /*15450*/  PRMT R0, R24, 0x654, R0 ;  /* 0x0000065418007816 */ /* 0x004fc80000000000 */
[----:B------:R0:W-:Y:S03]  /*15460*/  SYNCS.ARRIVE.TRANS64.RED.A1T0 RZ, [R0+URZ], RZ ;  /* 0x000000ff00ff79a7 */ /* 0x0001e6000810043f */
.L_x_36:
[----:B------:R-:W-:Y:S05]  /*15470*/  BSYNC B0 ;  /* 0x0000000000007941 */ /* 0x000fea0003800000 */
.L_x_35:
[----:B------:R-:W-:-:S06]  /*15480*/  UISETP.GT.U32.AND UP0, UPT, UR13, 0x1, UPT ;  /* 0x000000010d00788c */ /* 0x000fcc000bf04070 */
[----:B------:R-:W-:-:S13]  /*15490*/  PLOP3.LUT P0, PT, PT, PT, UP0, 0x80, 0x0 ;  /* 0x000000000000781c */ /* 0x000fda0003f0f008 */
[----:B------:R-:W-:Y:S05]  /*154a0*/  @P0 BRA `(.L_x_33) ;  /* 0x0000000000040947 */ /* 0x000fea0003800000 */
[----:B------:R-:W-:Y:S01]  /*154b0*/  BPT.TRAP 0x1 ;  /* 0x000000040000795c */ /* 0x000fe20000300000 */
.L_x_33:
[----:B------:R-:W2:Y:S01]  /*154c0*/  LDL.LU R28, [R1+0x464] ;  /* 0x00046400011c7983 */ /* 0x000ea20000300800 */
[----:B------:R-:W3:Y:S01]  /*154d0*/  LDC R25, c[0x0][0x288] ;  /* 0x0000a200ff197b82 */ /* 0x000ee20000000800 */
[----:B------:R-:W4:Y:S01]  /*154e0*/  S2R R27, SR_TID.X ;  /* 0x00000000001b7919 */ /* 0x000f220000002100 */
[----:B------:R-:W-:Y:S01]  /*154f0*/  UIADD3 UR8, UR10, UR5, URZ ;  /* 0x000000050a087290 */ /* 0x000fe2000fffe03f */
[----:B------:R-:W-:Y:S01]  /*15500*/  ULDC UR6, c[0x0][0x284] ;  /* 0x0000a10000067ab9 */ /* 0x000fe20000000800 */
[----:B------:R-:W0:Y:S01]  /*15510*/  LDL.LU R26, [R1+0x460] ;  /* 0x00046000011a7983 */ /* 0x000e220000300800 */
[----:B------:R-:W-:Y:S01]  /*15520*/  USHF.R.S32.HI UR11, URZ, 0x1f, UR9 ;  /* 0x0000001f3f0b7899 */ /* 0x000fe20008011409 */
[----:B------:R-:W-:Y:S01]  /*15530*/  IMAD.MOV.U32 R41, RZ, RZ, -0x1 ;  /* 0xffffffffff297424 */ /* 0x000fe200078e00ff */
[----:B------:R-:W-:Y:S01]  /*15540*/  UISETP.GT.U32.AND UP0, UPT, UR8, 0x2, UPT ;  /* 0x000000020800788c */ /* 0x000fe2000bf04070 */
[----:B------:R-:W-:Y:S01]  /*15550*/  ULDC.64 UR16, c[0x0][0x5d0] ;  /* 0x0001740000107ab9 */ /* 0x000fe20000000a00 */
[----:B------:R-:W-:-:S02]  /*15560*/  UISETP.GE.U32.AND UP1, UPT, UR10, 0x3, UPT ;  /* 0x000000030a00788c */ /* 0x000fc4000bf26070 */
[----:B------:R-:W-:Y:S02]  /*15570*/  UIMAD UR5, UR11, UR16, URZ ;  /* 0x000000100b0572a4 */ /* 0x000fe4000f8e023f */
[----:B------:R-:W-:Y:S01]  /*15580*/  UISETP.LT.U32.AND UP0, UPT, UR10, 0x3, UP0 ;  /* 0x000000030a00788c */ /* 0x000fe20008701070 */
[C---:B----4-:R-:W-:Y:S01]  /*15590*/  LOP3.LUT R24, R27.reuse, 0x3, RZ, 0xc0, !PT ;  /* 0x000000031b187812 */ /* 0x050fe200078ec0ff */
[----:B------:R-:W-:Y:S01]  /*155a0*/  IMAD.SHL.U32 R32, R27, 0x2, RZ ;  /* 0x000000021b207824 */ /* 0x000fe200078e00ff */
[----:B------:R-:W-:-:S03]  /*155b0*/  SHF.R.U32.HI R34, RZ, 0x7, R27 ;  /* 0x00000007ff227819 */ /* 0x000fc6000001161b */
[----:B---3--:R-:W-:Y:S01]  /*155c0*/  IMAD R24, R24, -0x2, R25 ;  /* 0xfffffffe18187824 */ /* 0x008fe200078e0219 */
[----:B------:R-:W-:Y:S02]  /*155d0*/  LOP3.LUT R34, R34, 0x1, RZ, 0xc0, !PT ;  /* 0x0000000122227812 */ /* 0x000fe400078ec0ff */
[----:B------:R-:W-:-:S03]  /*155e0*/  LOP3.LUT R32, R32, 0x6, RZ, 0xc0, !PT ;  /* 0x0000000620207812 */ /* 0x000fc600078ec0ff */
[----:B------:R-:W-:Y:S02]  /*155f0*/  IMAD.SHL.U32 R35, R34, 0x40, RZ ;  /* 0x0000004022237824 */ /* 0x000fe400078e00ff */
[----:B--2---:R-:W-:-:S04]  /*15600*/  IMAD.WIDE R36, R28, 0x100, RZ ;  /* 0x000001001c247825 */ /* 0x004fc800078e02ff */
[----:B0-----:R-:W-:Y:S01]  /*15610*/  IMAD.SHL.U32 R0, R26, 0x100, RZ ;  /* 0x000001001a007824 */ /* 0x001fe200078e00ff */
[----:B------:R-:W-:Y:S01]  /*15620*/  PRMT R32, R32, 0x6540, R26 ;  /* 0x0000654020207816 */ /* 0x000fe2000000001a */
[----:B------:R-:W-:-:S03]  /*15630*/  IMAD.U32 R26, RZ, RZ, UR16 ;  /* 0x00000010ff1a7e24 */ /* 0x000fc6000f8e00ff */
[----:B------:R-:W-:Y:S01]  /*15640*/  ISETP.GE.AND P0, PT, R0, R25, PT ;  /* 0x000000190000720c */ /* 0x000fe20003f06270 */
[----:B------:R-:W-:Y:S01]  /*15650*/  IMAD.IADD R0, R24, 0x1, -R0 ;  /* 0x0000000118007824 */ /* 0x000fe200078e0a00 */
[----:B------:R-:W-:Y:S02]  /*15660*/  SHF.R.U32.HI R24, RZ, 0x2, R27 ;  /* 0x00000002ff187819 */ /* 0x000fe4000001161b */
[----:B------:R-:W-:Y:S02]  /*15670*/  LOP3.LUT R25, R27, 0x60, RZ, 0xc0, !PT ;  /* 0x000000601b197812 */ /* 0x000fe400078ec0ff */
[----:B------:R-:W-:Y:S02]  /*15680*/  LOP3.LUT R24, R24, 0x7, RZ, 0xc0, !PT ;  /* 0x0000000718187812 */ /* 0x000fe400078ec0ff */
[----:B------:R-:W-:Y:S02]  /*15690*/  SHF.R.U32.HI R25, RZ, 0x1, R25 ;  /* 0x00000001ff197819 */ /* 0x000fe40000011619 */
[----:B------:R-:W-:-:S02]  /*156a0*/  LOP3.LUT R35, R35, 0x40, R24, 0xe2, !PT ;  /* 0x0000004023237812 */ /* 0x000fc400078ee218 */
[----:B------:R-:W-:Y:S02]  /*156b0*/  IADD3 R24, RZ, -R25, -R24 ;  /* 0x80000019ff187210 */ /* 0x000fe40007ffe818 */
[----:B------:R-:W-:Y:S02]  /*156c0*/  SHF.R.S32.HI R33, RZ, 0x1f, R32 ;  /* 0x0000001fff217819 */ /* 0x000fe40000011420 */
[----:B------:R-:W-:Y:S01]  /*156d0*/  LOP3.LUT R35, R36, R35, R25, 0xfe, !PT ;  /* 0x0000002324237212 */ /* 0x000fe200078efe19 */
[----:B------:R-:W-:Y:S02]  /*156e0*/  IMAD R34, R34, -0x40, R24 ;  /* 0xffffffc022227824 */ /* 0x000fe400078e0218 */
[----:B------:R-:W-:Y:S02]  /*156f0*/  IMAD.SHL.U32 R24, R28, 0x100, RZ ;  /* 0x000001001c187824 */ /* 0x000fe400078e00ff */
[----:B------:R-:W-:-:S03]  /*15700*/  IMAD.WIDE.U32 R26, R26, UR9, R32 ;  /* 0x000000091a1a7c25 */ /* 0x000fc6000f8e0020 */
[C---:B------:R-:W-:Y:S02]  /*15710*/  IADD3 R34, -R24.reuse, UR6, R34 ;  /* 0x0000000618227c10 */ /* 0x040fe4000fffe122 */
[----:B------:R-:W-:Y:S01]  /*15720*/  ISETP.GE.OR P0, PT, R24, UR6, P0 ;  /* 0x0000000618007c0c */ /* 0x000fe20008706670 */
[----:B------:R-:W-:-:S04]  /*15730*/  UIMAD.WIDE.U32 UR6, UR8, -0x55555555, URZ ;  /* 0xaaaaaaab080678a5 */ /* 0x000fc8000f8e003f */
[----:B------:R-:W-:Y:S02]  /*15740*/  USHF.R.U32.HI UR6, URZ, 0x1, UR7 ;  /* 0x000000013f067899 */ /* 0x000fe40008011607 */
[----:B------:R-:W-:Y:S02]  /*15750*/  UIMAD UR7, UR9, UR17, UR5 ;  /* 0x00000011090772a4 */ /* 0x000fe4000f8e0205 */
[----:B------:R-:W-:-:S04]  /*15760*/  USEL UR5, URZ, 0x1, !UP0 ;  /* 0x000000013f057887 */ /* 0x000fc8000c000000 */
[----:B------:R-:W-:Y:S01]  /*15770*/  ULOP3.LUT UR4, UR4, UR5, URZ, 0x3c, !UPT ;  /* 0x0000000504047292 */ /* 0x000fe2000f8e3c3f */
[----:B------:R-:W-:Y:S01]  /*15780*/  VIADD R27, R27, UR7 ;  /* 0x000000071b1b7c36 */ /* 0x000fe20008000000 */
[----:B------:R-:W-:Y:S02]  /*15790*/  UIMAD UR5, UR6, -0x3, UR8 ;  /* 0xfffffffd060578a4 */ /* 0x000fe4000f8e0208 */
[----:B------:R-:W-:Y:S01]  /*157a0*/  @UP1 ULOP3.LUT UR4, UR4, 0x1, UR6, 0x78, !UPT ;  /* 0x0000000104041892 */ /* 0x000fe2000f8e7806 */
[----:B------:R-:W-:Y:S11]  /*157b0*/  @P0 BRA `(.L_x_37) ;  /* 0x0000012400ac0947 */ /* 0x000ff60003800000 */
[----:B------:R-:W0:Y:S01]  /*157c0*/  LDC.64 R28, c[0x0][0x5c8] ;  /* 0x00017200ff1c7b82 */ /* 0x000e220000000a00 */
[----:B------:R-:W-:Y:S01]  /*157d0*/  ULDC.64 UR6, c[0x0][0x5c0] ;  /* 0x0001700000067ab9 */ /* 0x000fe20000000a00 */
[----:B------:R-:W-:Y:S01]  /*157e0*/  BSSY B0, `(.L_x_37) ;  /* 0x0001268000007945 */ /* 0x000fe20003800000 */
[-C--:B0-----:R-:W-:Y:S01]  /*157f0*/  IMAD R24, R37, R28.reuse, RZ ;  /* 0x0000001c25187224 */ /* 0x081fe200078e02ff */
[----:B------:R-:W-:Y:S01]  /*15800*/  SHF.L.U64.HI R38, R28, 0x3, R29 ;  /* 0x000000031c267819 */ /* 0x000fe2000001021d */
[----:B------:R-:W-:-:S04]  /*15810*/  IMAD.WIDE.U32 R26, R35, R28, R26 ;  /* 0x0000001c231a7225 */ /* 0x000fc800078e001a */
[----:B------:R-:W-:Y:S01]  /*15820*/  IMAD R24, R35, R29, R24 ;  /* 0x0000001d23187224 */ /* 0x000fe200078e0218 */
[C---:B------:R-:W-:Y:S01]  /*15830*/  LEA R30, P2, R28.reuse, R26, 0x7 ;  /* 0x0000001a1c1e7211 */ /* 0x040fe200078438ff */
[----:B------:R-:W-:Y:S02]  /*15840*/  IMAD.SHL.U32 R25, R28, 0x8, RZ ;  /* 0x000000081c197824 */ /* 0x000fe400078e00ff */
[----:B------:R-:W-:Y:S01]  /*15850*/  IMAD.IADD R27, R27, 0x1, R24 ;  /* 0x000000011b1b7824 */ /* 0x000fe200078e0218 */
[C---:B------:R-:W-:Y:S02]  /*15860*/  IADD3 R24, P5, R26.reuse, UR6, RZ ;  /* 0x000000061a187c10 */ /* 0x040fe4000ffbe0ff */
[----:B------:R-:W-:Y:S02]  /*15870*/  IADD3 R26, P0, P1, R26, UR6, R25 ;  /* 0x000000061a1a7c10 */ /* 0x000fe4000f91e019 */
[----:B------:R-:W-:Y:S02]  /*15880*/  LEA.HI.X R31, R28, R27, R29, 0x7, P2 ;  /* 0x0000001b1c1f7211 */ /* 0x000fe400010f3c1d */
[----:B------:R-:W-:-:S02]  /*15890*/  IADD3 R28, P2, P3, R30, UR6, R25 ;  /* 0x000000061e1c7c10 */ /* 0x000fc4000fb5e019 */
[----:B------:R-:W-:Y:S02]  /*158a0*/  IADD3.X R25, R27, UR7, RZ, P5, !PT ;  /* 0x000000071b197c10 */ /* 0x000fe4000affe4ff */
[----:B------:R-:W-:Y:S02]  /*158b0*/  FSETP.NEU.AND P5, PT, RZ, UR21, PT ;  /* 0x00000015ff007c0b */ /* 0x000fe4000bfad000 */
[----:B------:R-:W-:Y:S02]  /*158c0*/  IADD3 R30, P6, R30, UR6, RZ ;  /* 0x000000061e1e7c10 */ /* 0x000fe4000ffde0ff */
[--C-:B------:R-:W-:Y:S02]  /*158d0*/  IADD3.X R29, R31, UR7, R38.reuse, P2, P3 ;  /* 0x000000071f1d7c10 */ /* 0x100fe400097e6426 */
[----:B------:R-:W-:Y:S02]  /*158e0*/  IADD3.X R27, R27, UR7, R38, P0, P1 ;  /* 0x000000071b1b7c10 */ /* 0x000fe400087e2426 */
[----:B------:R-:W-:-:S05]  /*158f0*/  IADD3.X R31, R31, UR7, RZ, P6, !PT ;  /* 0x000000071f1f7c10 */ /* 0x000fca000b7fe4ff */
[----:B------:R-:W-:Y:S05]  /*15900*/  @!P5 BRA `(.L_x_38) ;  /* 0x000000d800f4d947 */ /* 0x000fea0003800000 */
[----:B------:R-:W-:Y:S01]  /*15910*/  ULDC.64 UR6, c[0x0][0x5b8] ;  /* 0x00016e0000067ab9 */ /* 0x000fe20000000a00 */
[----:B------:R-:W-:Y:S01]  /*15920*/  BSSY B1, `(.L_x_39) ;  /* 0x0000013000017945 */ /* 0x000fe20003800000 */
[----:B------:R-:W-:Y:S01]  /*15930*/  IMAD.U32 R38, RZ, RZ, UR6 ;  /* 0x00000006ff267e24 */ /* 0x000fe2000f8e00ff */
[----:B------:R-:W-:-:S03]  /*15940*/  UIMAD UR6, UR11, UR6, URZ ;  /* 0x000000060b0672a4 */ /* 0x000fc6000f8e023f */
[----:B------:R-:W-:Y:S01]  /*15950*/  IMAD.WIDE.U32 R32, R38, UR9, R32 ;  /* 0x0000000926207c25 */ /* 0x000fe2000f8e0020 */
[----:B------:R-:W-:-:S03]  /*15960*/  UIMAD UR6, UR9, UR7, UR6 ;  /* 0x00000007090672a4 */ /* 0x000fc6000f8e0206 */
[----:B------:R-:W-:Y:S01]  /*15970*/  IMAD.MOV.U32 R38, RZ, RZ, R32 ;  /* 0x000000ffff267224 */ /* 0x000fe200078e0020 */
[----:B------:R-:W-:Y:S02]  /*15980*/  ULDC.64 UR8, c[0x0][0x5a8] ;  /* 0x00016a0000087ab9 */ /* 0x000fe40000000a00 */
[----:B------:R-:W-:Y:S01]  /*15990*/  VIADD R39, R33, UR6 ;  /* 0x0000000621277c36 */ /* 0x000fe20008000000 */
[----:B------:R-:W-:Y:S02]  /*159a0*/  ULDC.64 UR6, c[0x0][0x5b0] ;  /* 0x00016c0000067ab9 */ /* 0x000fe40000000a00 */
[----:B------:R-:W-:Y:S02]  /*159b0*/  IMAD R40, R37, UR6, RZ ;  /* 0x0000000625287c24 */ /* 0x000fe4000f8e02ff */
[----:B------:R-:W-:-:S04]  /*159c0*/  IMAD.WIDE.U32 R32, R35, UR6, R38 ;  /* 0x0000000623207c25 */ /* 0x000fc8000f8e0026 */
[----:B------:R-:W-:Y:S01]  /*159d0*/  IMAD R40, R35, UR7, R40 ;  /* 0x0000000723287c24 */ /* 0x000fe2000f8e0228 */
[----:B------:R-:W-:-:S04]  /*159e0*/  IADD3 R32, P0, R32, UR8, RZ ;  /* 0x0000000820207c10 */ /* 0x000fc8000ff1e0ff */
[--C-:B------:R-:W-:Y:S02]  /*159f0*/  IADD3.X R33, R33, UR9, R40.reuse, P0, !PT ;  /* 0x0000000921217c10 */ /* 0x100fe400087fe428 */
[----:B------:R-:W-:Y:S02]  /*15a00*/  ISETP.GE.AND P0, PT, R34, 0x1, PT ;  /* 0x000000012200780c */ /* 0x000fe40003f06270 */
[----:B------:R-:W-:Y:S02]  /*15a10*/  PRMT R40, RZ, 0x7610, R40 ;  /* 0x00007610ff287816 */ /* 0x000fe40000000028 */
[----:B------:R-:W-:-:S13]  /*15a20*/  ISETP.LT.OR P1, PT, R0, 0x1, !P0 ;  /* 0x000000010000780c */ /* 0x000fda0004721670 */
[----:B------:R-:W-:Y:S05]  /*15a30*/  @P1 BRA `(.L_x_40) ;  /* 0x0000000000041947 */ /* 0x000fea0003800000 */
[----:B------:R0:W5:Y:S02]  /*15a40*/  LDG.E.U8 R40, desc[UR14][R32.64] ;  /* 0x0000000e20287981 */ /* 0x000164000c1e1100 */
.L_x_40:
[----:B------:R-:W-:Y:S05]  /*15a50*/  BSYNC B1 ;  /* 0x0000000000017941 */ /* 0x000fea0003800000 */
.L_x_39:
[----:B-----5:R-:W-:Y:S01]  /*15a60*/  LOP3.LUT R40, R40, 0xff, RZ, 0xc0, !PT ;  /* 0x000000ff28287812 */ /* 0x020fe200078ec0ff */
[----:B------:R-:W-:Y:S03]  /*15a70*/  BSSY B1, `(.L_x_41) ;  /* 0x000000b000017945 */ /* 0x000fe60003800000 */
[----:B------:R-:W-:-:S05]  /*15a80*/  F2FP.F16.E4M3.UNPACK_B R40, R40 ;  /* 0x00000028ff28723e */ /* 0x000fca00020006ff */
[----:B------:R-:W-:-:S05]  /*15a90*/  HADD2.F32 R40, -RZ, R40.H0_H0 ;  /* 0x20000028ff287230 */ /* 0x000fca0000004100 */
[----:B------:R-:W-:-:S04]  /*15aa0*/  FMUL R40, R40, UR21 ;  /* 0x0000001528287c20 */ /* 0x000fc80008400000 */
[----:B------:R-:W-:-:S05]  /*15ab0*/  FFMA R2, R2, UR20, R40 ;  /* 0x0000001402027c23 */ /* 0x000fca0008000028 */
[----:B------:R-:W-:-:S05]  /*15ac0*/  F2FP.SATFINITE.E4M3.F32.PACK_AB_MERGE_C R2, RZ, R2, RZ ;  /* 0x00000002ff02723e */ /* 0x000fca00048070ff */
[----:B------:R2:W-:Y:S01]  /*15ad0*/  @!P1 STG.E.U8 desc[UR14][R24.64], R2 ;  /* 0x0000000218009986 */ /* 0x0005e2000c10110e */
[----:B------:R-:W-:Y:S02]  /*15ae0*/  ISETP.LT.OR P1, PT, R0, 0x2, !P0 ;  /* 0x000000020000780c */ /* 0x000fe40004721670 */
[----:B--2---:R-:W-:-:S11]  /*15af0*/  PRMT R2, RZ, 0x7610, R2 ;  /* 0x00007610ff027816 */ /* 0x004fd60000000002 */
[----:B------:R-:W-:Y:S05]  /*15b00*/  @P1 BRA `(.L_x_42) ;  /* 0x0000000000041947 */ /* 0x000fea0003800000 */
[----:B------:R2:W5:Y:S02]  /*15b10*/  LDG.E.U8 R2, desc[UR14][R32.64+0x1] ;  /* 0x0000010e20027981 */ /* 0x000564000c1e1100 */
.L_x_42:
[----:B------:R-:W-:Y:S05]  /*15b20*/  BSYNC B1 ;  /* 0x0000000000017941 */ /* 0x000fea0003800000 */
.L_x_41:
        /* <DEDUP_REMOVED lines=8> */
[----:B------:R-:W-:-:S05]  /*15bb0*/  IADD3 R2, P1, R35, 0x8, RZ ;  /* 0x0000000823027810 */ /* 0x000fca0007f3e0ff */
[----:B---3--:R-:W-:-:S04]  /*15bc0*/  IMAD.X R3, RZ, RZ, R37, P1 ;  /* 0x000000ffff037224 */ /* 0x008fc800008e0625 */
[----:B------:R-:W-:-:S04]  /*15bd0*/  IMAD R3, R3, UR6, RZ ;  /* 0x0000000603037c24 */ /* 0x000fc8000f8e02ff */
[C---:B------:R-:W-:Y:S02]  /*15be0*/  IMAD R40, R2.reuse, UR7, R3 ;  /* 0x0000000702287c24 */ /* 0x040fe4000f8e0203 */
[----:B------:R-:W-:-:S03]  /*15bf0*/  IMAD.WIDE.U32 R2, R2, UR6, R38 ;  /* 0x0000000602027c25 */ /* 0x000fc6000f8e0026 */
[----:B------:R-:W-:-:S04]  /*15c00*/  IADD3 R2, P1, R2, UR8, RZ ;  /* 0x0000000802027c10 */ /* 0x000fc8000ff3e0ff */
[--C-:B------:R-:W-:Y:S02]  /*15c10*/  IADD3.X R3, R3, UR9, R40.reuse, P1, !PT ;  /* 0x0000000903037c10 */ /* 0x100fe40008ffe428 */
[----:B------:R-:W-:Y:S02]  /*15c20*/  ISETP.GE.AND P1, PT, R34, 0x9, PT ;  /* 0x000000092200780c */ /* 0x000fe40003f26270 */
[----:B------:R-:W-:Y:S02]  /*15c30*/  PRMT R40, RZ, 0x7610, R40 ;  /* 0x00007610ff287816 */ /* 0x000fe40000000028 */
[----:B------:R-:W-:-:S13]  /*15c40*/  ISETP.LT.OR P2, PT, R0, 0x1, !P1 ;  /* 0x000000010000780c */ /* 0x000fda0004f41670 */
[----:B------:R-:W-:Y:S05]  /*15c50*/  @P2 BRA `(.L_x_44) ;  /* 0x0000000000042947 */ /* 0x000fea0003800000 */
[----:B------:R3:W5:Y:S02]  /*15c60*/  LDG.E.U8 R40, desc[UR14][R2.64] ;  /* 0x0000000e02287981 */ /* 0x000764000c1e1100 */
.L_x_44:
[----:B------:R-:W-:Y:S05]  /*15c70*/  BSYNC B1 ;  /* 0x0000000000017941 */ /* 0x000fea0003800000 */
.L_x_43:
        /* <DEDUP_REMOVED lines=9> */
[----:B----4-:R-:W-:-:S11]  /*15d10*/  PRMT R4, RZ, 0x7610, R4 ;  /* 0x00007610ff047816 */ /* 0x010fd60000000004 */
[----:B------:R-:W-:Y:S05]  /*15d20*/  @P2 BRA `(.L_x_46) ;  /* 0x0000000000042947 */ /* 0x000fea0003800000 */
[----:B------:R4:W5:Y:S02]  /*15d30*/  LDG.E.U8 R4, desc[UR14][R2.64+0x1] ;  /* 0x0000010e02047981 */ /* 0x000964000c1e1100 */
.L_x_46:
[----:B------:R-:W-:Y:S05]  /*15d40*/  BSYNC B1 ;  /* 0x0000000000017941 */ /* 0x000fea0003800000 */
.L_x_45:
[----:B-----5:R-:W-:Y:S01]  /*15d50*/  LOP3.LUT R4, R4, 0xff, RZ, 0xc0, !PT ;  /* 0x000000ff04047812 */ /* 0x020fe200078ec0ff */
[----:B------:R-:W-:Y:S01]  /*15d60*/  BSSY B1, `(.L_x_47) ;  /* 0x000000b000017945 */ /* 0x000fe20003800000 */
[----:B------:R-:W-:Y:S02]  /*15d70*/  ISETP.LT.OR P3, PT, R0, 0x9, !P0 ;  /* 0x000000090000780c */ /* 0x000fe40004761670 */
[----:B------:R-:W-:-:S05]  /*15d80*/  F2FP.F16.E4M3.UNPACK_B R4, R4 ;  /* 0x00000004ff04723e */ /* 0x000fca00020006ff */
[----:B------:R-:W-:-:S05]  /*15d90*/  HADD2.F32 R4, -RZ, R4.H0_H0 ;  /* 0x20000004ff047230 */ /* 0x000fca0000004100 */
[----:B------:R-:W-:-:S04]  /*15da0*/  FMUL R4, R4, UR21 ;  /* 0x0000001504047c20 */ /* 0x000fc80008400000 */
[--C-:B------:R-:W-:Y:S01]  /*15db0*/  FFMA R5, R5, UR20, R4.reuse ;  /* 0x0000001405057c23 */ /* 0x100fe20008000004 */
[----:B------:R-:W-:-:S04]  /*15dc0*/  PRMT R4, RZ, 0x7610, R4 ;  /* 0x00007610ff047816 */ /* 0x000fc80000000004 */
[----:B------:R-:W-:-:S05]  /*15dd0*/  F2FP.SATFINITE.E4M3.F32.PACK_AB_MERGE_C R5, RZ, R5, RZ ;  /* 0x00000005ff05723e */ /* 0x000fca00048070ff */
[----:B------:R0:W-:Y:S01]  /*15de0*/  @!P2 STG.E.U8 desc[UR14][R26.64+0x1], R5 ;  /* 0x000001051a00a986 */ /* 0x0001e2000c10110e */
[----:B------:R-:W-:Y:S05]  /*15df0*/  @P3 BRA `(.L_x_48) ;  /* 0x0000000000043947 */ /* 0x000fea0003800000 */
[----:B------:R0:W5:Y:S02]  /*15e00*/  LDG.E.U8 R4, desc[UR14][R32.64+0x8] ;  /* 0x0000080e20047981 */ /* 0x000164000c1e1100 */
.L_x_48:
[----:B------:R-:W-:Y:S05]  /*15e10*/  BSYNC B1 ;  /* 0x0000000000017941 */ /* 0x000fea0003800000 */
.L_x_47:
        /* <DEDUP_REMOVED lines=12> */
.L_x_50:
[----:B------:R-:W-:Y:S05]  /*15ee0*/  BSYNC B1 ;  /* 0x0000000000017941 */ /* 0x000fea0003800000 */
.L_x_49:
        /* <DEDUP_REMOVED lines=12> */
.L_x_52:
[----:B------:R-:W-:Y:S05]  /*15fb0*/  BSYNC B1 ;  /* 0x0000000000017941 */ /* 0x000fea0003800000 */
.L_x_51:
        /* <DEDUP_REMOVED lines=12> */
.L_x_54:
[----:B------:R-:W-:Y:S05]  /*16080*/  BSYNC B1 ;  /* 0x0000000000017941 */ /* 0x000fea0003800000 */
.L_x_53:
        /* <DEDUP_REMOVED lines=12> */
.L_x_56:
[----:B------:R-:W-:Y:S05]  /*16150*/  BSYNC B1 ;  /* 0x0000000000017941 */ /* 0x000fea0003800000 */
.L_x_55:
        /* <DEDUP_REMOVED lines=12> */
.L_x_58:
[----:B------:R-:W-:Y:S05]  /*16220*/  BSYNC B1 ;  /* 0x0000000000017941 */ /* 0x000fea0003800000 */
.L_x_57:
        /* <DEDUP_REMOVED lines=12> */
.L_x_60:
[----:B------:R-:W-:Y:S05]  /*162f0*/  BSYNC B1 ;  /* 0x0000000000017941 */ /* 0x000fea0003800000 */
.L_x_59:
        /* <DEDUP_REMOVED lines=12> */
.L_x_62:
[----:B------:R-:W-:Y:S05]  /*163c0*/  BSYNC B1 ;  /* 0x0000000000017941 */ /* 0x000fea0003800000 */
.L_x_61:
        /* <DEDUP_REMOVED lines=12> */
.L_x_64:
[----:B------:R-:W-:Y:S05]  /*16490*/  BSYNC B1 ;  /* 0x0000000000017941 */ /* 0x000fea0003800000 */
.L_x_63:
        /* <DEDUP_REMOVED lines=12> */
.L_x_66:
[----:B------:R-:W-:Y:S05]  /*16560*/  BSYNC B1 ;  /* 0x0000000000017941 */ /* 0x000fea0003800000 */
.L_x_65:
        /* <DEDUP_REMOVED lines=12> */
.L_x_68:
[----:B------:R-:W-:Y:S05]  /*16630*/  BSYNC B1 ;  /* 0x0000000000017941 */ /* 0x000fea0003800000 */
.L_x_67:
        /* <DEDUP_REMOVED lines=12> */
.L_x_70:
[----:B------:R-:W-:Y:S05]  /*16700*/  BSYNC B1 ;  /* 0x0000000000017941 */ /* 0x000fea0003800000 */
.L_x_69:
        /* <DEDUP_REMOVED lines=12> */
.L_x_72:
[----:B------:R-:W-:Y:S05]  /*167d0*/  BSYNC B1 ;  /* 0x0000000000017941 */ /* 0x000fea0003800000 */
.L_x_71:
        /* <DEDUP_REMOVED lines=12> */
.L_x_74:
[----:B------:R-:W-:Y:S05]  /*168a0*/  BSYNC B1 ;  /* 0x0000000000017941 */ /* 0x000fea0003800000 */
.L_x_73:
        /* <DEDUP_REMOVED lines=12> */
.L_x_76:
[----:B------:R-:W-:Y:S05]  /*16970*/  BSYNC B1 ;  /* 0x0000000000017941 */ /* 0x000fea0003800000 */
.L_x_75:
        /* <DEDUP_REMOVED lines=12> */
.L_x_78:
[----:B------:R-:W-:Y:S05]  /*16a40*/  BSYNC B1 ;  /* 0x0000000000017941 */ /* 0x000fea0003800000 */
.L_x_77:
        /* <DEDUP_REMOVED lines=12> */
.L_x_80:
[----:B------:R-:W-:Y:S05]  /*16b10*/  BSYNC B1 ;  /* 0x0000000000017941 */ /* 0x000fea0003800000 */
.L_x_79:
        /* <DEDUP_REMOVED lines=12> */
.L_x_82:
[----:B------:R-:W-:Y:S05]  /*16be0*/  BSYNC B1 ;  /* 0x0000000000017941 */ /* 0x000fea0003800000 */
.L_x_81:
        /* <DEDUP_REMOVED lines=12> */
.L_x_84:
[----:B------:R-:W-:Y:S05]  /*16cb0*/  BSYNC B1 ;  /* 0x0000000000017941 */ /* 0x000fea0003800000 */
.L_x_83:
        /* <DEDUP_REMOVED lines=12> */
.L_x_86:
[----:B------:R-:W-:Y:S05]  /*16d80*/  BSYNC B1 ;  /* 0x0000000000017941 */ /* 0x000fea0003800000 */
.L_x_85:
        /* <DEDUP_REMOVED lines=12> */
.L_x_88:
[----:B------:R-:W-:Y:S05]  /*16e50*/  BSYNC B1 ;  /* 0x0000000000017941 */ /* 0x000fea0003800000 */
.L_x_87:
        /* <DEDUP_REMOVED lines=12> */
.L_x_90:
[----:B------:R-:W-:Y:S05]  /*16f20*/  BSYNC B1 ;  /* 0x0000000000017941 */ /* 0x000fea0003800000 */
.L_x_89:
        /* <DEDUP_REMOVED lines=12> */
.L_x_92:
[----:B------:R-:W-:Y:S05]  /*16ff0*/  BSYNC B1 ;  /* 0x0000000000017941 */ /* 0x000fea0003800000 */
.L_x_91:
        /* <DEDUP_REMOVED lines=12> */
.L_x_94:
[----:B------:R-:W-:Y:S05]  /*170c0*/  BSYNC B1 ;  /* 0x0000000000017941 */ /* 0x000fea0003800000 */
.L_x_93:
        /* <DEDUP_REMOVED lines=12> */
.L_x_96:
[----:B------:R-:W-:Y:S05]  /*17190*/  BSYNC B1 ;  /* 0x0000000000017941 */ /* 0x000fea0003800000 */
.L_x_95:
        /* <DEDUP_REMOVED lines=12> */
.L_x_98:
[----:B------:R-:W-:Y:S05]  /*17260*/  BSYNC B1 ;  /* 0x0000000000017941 */ /* 0x000fea0003800000 */
.L_x_97:
        /* <DEDUP_REMOVED lines=12> */
.L_x_100:
[----:B------:R-:W-:Y:S05]  /*17330*/  BSYNC B1 ;  /* 0x0000000000017941 */ /* 0x000fea0003800000 */
.L_x_99:
        /* <DEDUP_REMOVED lines=12> */
.L_x_102:
[----:B------:R-:W-:Y:S05]  /*17400*/  BSYNC B1 ;  /* 0x0000000000017941 */ /* 0x000fea0003800000 */
.L_x_101:
        /* <DEDUP_REMOVED lines=12> */
.L_x_104:
[----:B------:R-:W-:Y:S05]  /*174d0*/  BSYNC B1 ;  /* 0x0000000000017941 */ /* 0x000fea0003800000 */
.L_x_103:
        /* <DEDUP_REMOVED lines=12> */
.L_x_106:
[----:B------:R-:W-:Y:S05]  /*175a0*/  BSYNC B1 ;  /* 0x0000000000017941 */ /* 0x000fea0003800000 */
.L_x_105:
        /* <DEDUP_REMOVED lines=12> */
.L_x_108:
[----:B------:R-:W-:Y:S05]  /*17670*/  BSYNC B1 ;  /* 0x0000000000017941 */ /* 0x000fea0003800000 */
.L_x_107:
        /* <DEDUP_REMOVED lines=12> */
.L_x_110:
[----:B------:R-:W-:Y:S05]  /*17740*/  BSYNC B1 ;  /* 0x0000000000017941 */ /* 0x000fea0003800000 */
.L_x_109:
        /* <DEDUP_REMOVED lines=12> */
.L_x_112:
[----:B------:R-:W-:Y:S05]  /*17810*/  BSYNC B1 ;  /* 0x0000000000017941 */ /* 0x000fea0003800000 */
.L_x_111:
        /* <DEDUP_REMOVED lines=12> */
.L_x_114:
[----:B------:R-:W-:Y:S05]  /*178e0*/  BSYNC B1 ;  /* 0x0000000000017941 */ /* 0x000fea0003800000 */
.L_x_113:
        /* <DEDUP_REMOVED lines=12> */
.L_x_116:
[----:B------:R-:W-:Y:S05]  /*179b0*/  BSYNC B1 ;  /* 0x0000000000017941 */ /* 0x000fea0003800000 */
.L_x_115:
        /* <DEDUP_REMOVED lines=12> */
.L_x_118:
[----:B------:R-:W-:Y:S05]  /*17a80*/  BSYNC B1 ;  /* 0x0000000000017941 */ /* 0x000fea0003800000 */
.L_x_117:
        /* <DEDUP_REMOVED lines=12> */
.L_x_120:
[----:B------:R-:W-:Y:S05]  /*17b50*/  BSYNC B1 ;  /* 0x0000000000017941 */ /* 0x000fea0003800000 */
.L_x_119:
        /* <DEDUP_REMOVED lines=12> */
.L_x_122:
[----:B------:R-:W-:Y:S05]  /*17c20*/  BSYNC B1 ;  /* 0x0000000000017941 */ /* 0x000fea0003800000 */
.L_x_121:
        /* <DEDUP_REMOVED lines=12> */
.L_x_124:
[----:B------:R-:W-:Y:S05]  /*17cf0*/  BSYNC B1 ;  /* 0x0000000000017941 */ /* 0x000fea0003800000 */
.L_x_123:
[----:B-----5:R-:W-:Y:S01]  /*17d00*/  LOP3.LUT R4, R4, 0xff, RZ, 0xc0, !PT ;  /* 0x000000ff04047812 */ /* 0x020fe200078ec0ff */
[----:B------:R-:W-:Y:S01]  /*17d10*/  BSSY B1, `(.L_x_125) ;  /* 0x000000b000017945 */ /* 0x000fe20003800000 */
[----:B------:R-:W-:Y:S02]  /*17d20*/  ISETP.LT.OR P2, PT, R0, 0x52, !P1 ;  /* 0x000000520000780c */ /* 0x000fe40004f41670 */
[----:B------:R-:W-:-:S05]  /*17d30*/  F2FP.F16.E4M3.UNPACK_B R4, R4 ;  /* 0x00000004ff04723e */ /* 0x000fca00020006ff */
[----:B------:R-:W-:-:S05]  /*17d40*/  HADD2.F32 R4, -RZ, R4.H0_H0 ;  /* 0x20000004ff047230 */ /* 0x000fca0000004100 */
[----:B------:R-:W-:-:S04]  /*17d50*/  FMUL R4, R4, UR21 ;  /* 0x0000001504047c20 */ /* 0x000fc80008400000 */
[----:B------:R-:W-:-:S05]  /*17d60*/  FFMA R4, R172, UR20, R4 ;  /* 0x00000014ac047c23 */ /* 0x000fca0008000004 */
[----:B0-----:R-:W-:Y:S02]  /*17d70*/  F2FP.SATFINITE.E4M3.F32.PACK_AB_MERGE_C R5, RZ, R4, RZ ;  /* 0x00000004ff05723e */ /* 0x001fe400048070ff */
[----:B------:R-:W-:-:S03]  /*17d80*/  PRMT R4, RZ, 0x7610, R4 ;  /* 0x00007610ff047816 */ /* 0x000fc60000000004 */
[----:B------:R0:W-:Y:S01]  /*17d90*/  @!P3 STG.E.U8 desc[UR14][R26.64+0x50], R5 ;  /* 0x000050051a00b986 */ /* 0x0001e2000c10110e */
[----:B------:R-:W-:Y:S05]  /*17da0*/  @P2 BRA `(.L_x_126) ;  /* 0x0000000000042947 */ /* 0x000fea0003800000 */
[----:B------:R0:W5:Y:S02]  /*17db0*/  LDG.E.U8 R4, desc[UR14][R2.64+0x51] ;  /* 0x0000510e02047981 */ /* 0x000164000c1e1100 */
.L_x_126:
[----:B------:R-:W-:Y:S05]  /*17dc0*/  BSYNC B1 ;  /* 0x0000000000017941 */ /* 0x000fea0003800000 */
.L_x_125:
        /* <DEDUP_REMOVED lines=12> */
.L_x_128:
[----:B------:R-:W-:Y:S05]  /*17e90*/  BSYNC B1 ;  /* 0x0000000000017941 */ /* 0x000fea0003800000 */
.L_x_127:
        /* <DEDUP_REMOVED lines=12> */
.L_x_130:
[----:B------:R-:W-:Y:S05]  /*17f60*/  BSYNC B1 ;  /* 0x0000000000017941 */ /* 0x000fea0003800000 */
.L_x_129:
        /* <DEDUP_REMOVED lines=12> */
.L_x_132:
[----:B------:R-:W-:Y:S05]  /*18030*/  BSYNC B1 ;  /* 0x0000000000017941 */ /* 0x000fea0003800000 */
.L_x_131:
[----:B-----5:R-:W-:Y:S01]  /*18040*/  LOP3.LUT R4, R4, 0xff, RZ, 0xc0, !PT ;  /* 0x000000ff04047812 */ /* 0x020fe200078ec0ff */
[----:B------:R-:W-:Y:S01]  /*18050*/  BSSY B1, `(.L_x_133) ;  /* 0x000000b000017945 */ /* 0x000fe20003800000 */
[----:B------:R-:W-:Y:S02]  /*18060*/  ISETP.LT.OR P2, PT, R0, 0x5a, !P1 ;  /* 0x0000005a0000780c */ /* 0x000fe40004f41670 */
[----:B------:R-:W-:-:S05]  /*18070*/  F2FP.F16.E4M3.UNPACK_B R4, R4 ;  /* 0x00000004ff04723e */ /* 0x000fca00020006ff */
[----:B------:R-:W-:-:S05]  /*18080*/  HADD2.F32 R4, -RZ, R4.H0_H0 ;  /* 0x20000004ff047230 */ /* 0x000fca0000004100 */
[----:B0-----:R-:W-:Y:S01]  /*18090*/  FMUL R5, R4, UR21 ;  /* 0x0000001504057c20 */ /* 0x001fe20008400000 */
[----:B------:R-:W-:-:S03]  /*180a0*/  PRMT R4, RZ, 0x7610, R4 ;  /* 0x00007610ff047816 */ /* 0x000fc60000000004 */
[----:B------:R-:W-:-:S05]  /*180b0*/  FFMA R5, R176, UR20, R5 ;  /* 0x00000014b0057c23 */ /* 0x000fca0008000005 */
[----:B------:R-:W-:-:S05]  /*180c0*/  F2FP.SATFINITE.E4M3.F32.PACK_AB_MERGE_C R5, RZ, R5, RZ ;  /* 0x00000005ff05723e */ /* 0x000fca00048070ff */
[----:B------:R0:W-:Y:S01]  /*180d0*/  @!P3 STG.E.U8 desc[UR14][R26.64+0x58], R5 ;  /* 0x000058051a00b986 */ /* 0x0001e2000c10110e */
[----:B------:R-:W-:Y:S05]  /*180e0*/  @P2 BRA `(.L_x_134) ;  /* 0x0000000000042947 */ /* 0x000fea0003800000 */
[----:B------:R0:W5:Y:S02]  /*180f0*/  LDG.E.U8 R4, desc[UR14][R2.64+0x59] ;  /* 0x0000590e02047981 */ /* 0x000164000c1e1100 */
.L_x_134:
[----:B------:R-:W-:Y:S05]  /*18100*/  BSYNC B1 ;  /* 0x0000000000017941 */ /* 0x000fea0003800000 */
.L_x_133:
        /* <DEDUP_REMOVED lines=12> */
.L_x_136:
[----:B------:R-:W-:Y:S05]  /*181d0*/  BSYNC B1 ;  /* 0x0000000000017941 */ /* 0x000fea0003800000 */
.L_x_135:
        /* <DEDUP_REMOVED lines=12> */
.L_x_138:
[----:B------:R-:W-:Y:S05]  /*182a0*/  BSYNC B1 ;  /* 0x0000000000017941 */ /* 0x000fea0003800000 */
.L_x_137:
        /* <DEDUP_REMOVED lines=12> */
.L_x_140:
[----:B------:R-:W-:Y:S05]  /*18370*/  BSYNC B1 ;  /* 0x0000000000017941 */ /* 0x000fea0003800000 */
.L_x_139:
        /* <DEDUP_REMOVED lines=12> */
.L_x_142:
[----:B------:R-:W-:Y:S05]  /*18440*/  BSYNC B1 ;  /* 0x0000000000017941 */ /* 0x000fea0003800000 */
.L_x_141:
        /* <DEDUP_REMOVED lines=12> */
.L_x_144:
[----:B------:R-:W-:Y:S05]  /*18510*/  BSYNC B1 ;  /* 0x0000000000017941 */ /* 0x000fea0003800000 */
.L_x_143:
        /* <DEDUP_REMOVED lines=12> */
.L_x_146:
[----:B------:R-:W-:Y:S05]  /*185e0*/  BSYNC B1 ;  /* 0x0000000000017941 */ /* 0x000fea0003800000 */
.L_x_145:
        /* <DEDUP_REMOVED lines=12> */
.L_x_148:
[----:B------:R-:W-:Y:S05]  /*186b0*/  BSYNC B1 ;  /* 0x0000000000017941 */ /* 0x000fea0003800000 */
.L_x_147:
        /* <DEDUP_REMOVED lines=12> */
.L_x_150:
[----:B------:R-:W-:Y:S05]  /*18780*/  BSYNC B1 ;  /* 0x0000000000017941 */ /* 0x000fea0003800000 */
.L_x_149:
        /* <DEDUP_REMOVED lines=12> */
.L_x_152:
[----:B------:R-:W-:Y:S05]  /*18850*/  BSYNC B1 ;  /* 0x0000000000017941 */ /* 0x000fea0003800000 */
.L_x_151:
        /* <DEDUP_REMOVED lines=12> */
.L_x_154:
[----:B------:R-:W-:Y:S05]  /*18920*/  BSYNC B1 ;  /* 0x0000000000017941 */ /* 0x000fea0003800000 */
.L_x_153:
        /* <DEDUP_REMOVED lines=12> */
.L_x_156:
[----:B------:R-:W-:Y:S05]  /*189f0*/  BSYNC B1 ;  /* 0x0000000000017941 */ /* 0x000fea0003800000 */
.L_x_155:
        /* <DEDUP_REMOVED lines=12> */
.L_x_158:
[----:B------:R-:W-:Y:S05]  /*18ac0*/  BSYNC B1 ;  /* 0x0000000000017941 */ /* 0x000fea0003800000 */
.L_x_157:
        /* <DEDUP_REMOVED lines=12> */
.L_x_160:
[----:B------:R-:W-:Y:S05]  /*18b90*/  BSYNC B1 ;  /* 0x0000000000017941 */ /* 0x000fea0003800000 */
.L_x_159:
        /* <DEDUP_REMOVED lines=12> */
.L_x_162:
[----:B------:R-:W-:Y:S05]  /*18c60*/  BSYNC B1 ;  /* 0x0000000000017941 */ /* 0x000fea0003800000 */
.L_x_161:
        /* <DEDUP_REMOVED lines=12> */
.L_x_164:
[----:B------:R-:W-:Y:S05]  /*18d30*/  BSYNC B1 ;  /* 0x0000000000017941 */ /* 0x000fea0003800000 */
.L_x_163:
        /* <DEDUP_REMOVED lines=12> */
.L_x_166:
[----:B------:R-:W-:Y:S05]  /*18e00*/  BSYNC B1 ;  /* 0x0000000000017941 */ /* 0x000fea0003800000 */
.L_x_165:
        /* <DEDUP_REMOVED lines=12> */
.L_x_168:
[----:B------:R-:W-:Y:S05]  /*18ed0*/  BSYNC B1 ;  /* 0x0000000000017941 */ /* 0x000fea0003800000 */
.L_x_167:
        /* <DEDUP_REMOVED lines=12> */
.L_x_170:
[----:B------:R-:W-:Y:S05]  /*18fa0*/  BSYNC B1 ;  /* 0x0000000000017941 */ /* 0x000fea0003800000 */
.L_x_169:
        /* <DEDUP_REMOVED lines=12> */
.L_x_172:
[----:B------:R-:W-:Y:S05]  /*19070*/  BSYNC B1 ;  /* 0x0000000000017941 */ /* 0x000fea0003800000 */
.L_x_171:
        /* <DEDUP_REMOVED lines=12> */
.L_x_174:
[----:B------:R-:W-:Y:S05]  /*19140*/  BSYNC B1 ;  /* 0x0000000000017941 */ /* 0x000fea0003800000 */
.L_x_173:
        /* <DEDUP_REMOVED lines=12> */
.L_x_176:
[----:B------:R-:W-:Y:S05]  /*19210*/  BSYNC B1 ;  /* 0x0000000000017941 */ /* 0x000fea0003800000 */
.L_x_175:
        /* <DEDUP_REMOVED lines=12> */
.L_x_178:
[----:B------:R-:W-:Y:S05]  /*192e0*/  BSYNC B1 ;  /* 0x0000000000017941 */ /* 0x000fea0003800000 */
.L_x_177:
        /* <DEDUP_REMOVED lines=12> */
.L_x_180:
[----:B------:R-:W-:Y:S05]  /*193b0*/  BSYNC B1 ;  /* 0x0000000000017941 */ /* 0x000fea0003800000 */
.L_x_179:
        /* <DEDUP_REMOVED lines=12> */
.L_x_182:
[----:B------:R-:W-:Y:S05]  /*19480*/  BSYNC B1 ;  /* 0x0000000000017941 */ /* 0x000fea0003800000 */
.L_x_181:
        /* <DEDUP_REMOVED lines=12> */
.L_x_184:
[----:B------:R-:W-:Y:S05]  /*19550*/  BSYNC B1 ;  /* 0x0000000000017941 */ /* 0x000fea0003800000 */
.L_x_183:
        /* <DEDUP_REMOVED lines=12> */
.L_x_186:
[----:B------:R-:W-:Y:S05]  /*19620*/  BSYNC B1 ;  /* 0x0000000000017941 */ /* 0x000fea0003800000 */
.L_x_185:
        /* <DEDUP_REMOVED lines=12> */
.L_x_188:
[----:B------:R-:W-:Y:S05]  /*196f0*/  BSYNC B1 ;  /* 0x0000000000017941 */ /* 0x000fea0003800000 */
.L_x_187:
        /* <DEDUP_REMOVED lines=12> */
.L_x_190:
[----:B------:R-:W-:Y:S05]  /*197c0*/  BSYNC B1 ;  /* 0x0000000000017941 */ /* 0x000fea0003800000 */
.L_x_189:
        /* <DEDUP_REMOVED lines=12> */
.L_x_192:
[----:B------:R-:W-:Y:S05]  /*19890*/  BSYNC B1 ;  /* 0x0000000000017941 */ /* 0x000fea0003800000 */
.L_x_191:
        /* <DEDUP_REMOVED lines=12> */
.L_x_194:
[----:B------:R-:W-:Y:S05]  /*19960*/  BSYNC B1 ;  /* 0x0000000000017941 */ /* 0x000fea0003800000 */
.L_x_193:
        /* <DEDUP_REMOVED lines=12> */
.L_x_196:
[----:B------:R-:W-:Y:S05]  /*19a30*/  BSYNC B1 ;  /* 0x0000000000017941 */ /* 0x000fea0003800000 */
.L_x_195:
        /* <DEDUP_REMOVED lines=12> */
.L_x_198:
[----:B------:R-:W-:Y:S05]  /*19b00*/  BSYNC B1 ;  /* 0x0000000000017941 */ /* 0x000fea0003800000 */
.L_x_197:
        /* <DEDUP_REMOVED lines=12> */
.L_x_200:
[----:B------:R-:W-:Y:S05]  /*19bd0*/  BSYNC B1 ;  /* 0x0000000000017941 */ /* 0x000fea0003800000 */
.L_x_199:
        /* <DEDUP_REMOVED lines=12> */
.L_x_202:
[----:B------:R-:W-:Y:S05]  /*19ca0*/  BSYNC B1 ;  /* 0x0000000000017941 */ /* 0x000fea0003800000 */
.L_x_201:
        /* <DEDUP_REMOVED lines=12> */
.L_x_204:
[----:B------:R-:W-:Y:S05]  /*19d70*/  BSYNC B1 ;  /* 0x0000000000017941 */ /* 0x000fea0003800000 */
.L_x_203:
        /* <DEDUP_REMOVED lines=12> */
.L_x_206:
[----:B------:R-:W-:Y:S05]  /*19e40*/  BSYNC B1 ;  /* 0x0000000000017941 */ /* 0x000fea0003800000 */
.L_x_205:
        /* <DEDUP_REMOVED lines=12> */
.L_x_208:
[----:B------:R-:W-:Y:S05]  /*19f10*/  BSYNC B1 ;  /* 0x0000000000017941 */ /* 0x000fea0003800000 */
.L_x_207:
        /* <DEDUP_REMOVED lines=12> */
.L_x_210:
[----:B------:R-:W-:Y:S05]  /*19fe0*/  BSYNC B1 ;  /* 0x0000000000017941 */ /* 0x000fea0003800000 */
.L_x_209:
        /* <DEDUP_REMOVED lines=12> */
.L_x_212:
[----:B------:R-:W-:Y:S05]  /*1a0b0*/  BSYNC B1 ;  /* 0x0000000000017941 */ /* 0x000fea0003800000 */
.L_x_211:
        /* <DEDUP_REMOVED lines=12> */
.L_x_214:
[----:B------:R-:W-:Y:S05]  /*1a180*/  BSYNC B1 ;  /* 0x0000000000017941 */ /* 0x000fea0003800000 */
.L_x_213:
        /* <DEDUP_REMOVED lines=12> */
.L_x_216:
[----:B------:R-:W-:Y:S05]  /*1a250*/  BSYNC B1 ;  /* 0x0000000000017941 */ /* 0x000fea0003800000 */
.L_x_215:
        /* <DEDUP_REMOVED lines=12> */
.L_x_218:
[----:B------:R-:W-:Y:S05]  /*1a320*/  BSYNC B1 ;  /* 0x0000000000017941 */ /* 0x000fea0003800000 */
.L_x_217:
        /* <DEDUP_REMOVED lines=12> */
.L_x_220:
[----:B------:R-:W-:Y:S05]  /*1a3f0*/  BSYNC B1 ;  /* 0x0000000000017941 */ /* 0x000fea0003800000 */
.L_x_219:
        /* <DEDUP_REMOVED lines=12> */
.L_x_222:
[----:B------:R-:W-:Y:S05]  /*1a4c0*/  BSYNC B1 ;  /* 0x0000000000017941 */ /* 0x000fea0003800000 */
.L_x_221:
        /* <DEDUP_REMOVED lines=12> */
.L_x_224:
[----:B------:R-:W-:Y:S05]  /*1a590*/  BSYNC B1 ;  /* 0x0000000000017941 */ /* 0x000fea0003800000 */
.L_x_223:
        /* <DEDUP_REMOVED lines=12> */
.L_x_226:
[----:B------:R-:W-:Y:S05]  /*1a660*/  BSYNC B1 ;  /* 0x0000000000017941 */ /* 0x000fea0003800000 */
.L_x_225:
        /* <DEDUP_REMOVED lines=12> */
.L_x_228:
[----:B------:R-:W-:Y:S05]  /*1a730*/  BSYNC B1 ;  /* 0x0000000000017941 */ /* 0x000fea0003800000 */
.L_x_227:
        /* <DEDUP_REMOVED lines=12> */
.L_x_230:
[----:B------:R-:W-:Y:S05]  /*1a800*/  BSYNC B1 ;  /* 0x0000000000017941 */ /* 0x000fea0003800000 */
.L_x_229:
        /* <DEDUP_REMOVED lines=12> */
.L_x_232:
[----:B------:R-:W-:Y:S05]  /*1a8d0*/  BSYNC B1 ;  /* 0x0000000000017941 */ /* 0x000fea0003800000 */
.L_x_231:
        /* <DEDUP_REMOVED lines=12> */
.L_x_234:
[----:B------:R-:W-:Y:S05]  /*1a9a0*/  BSYNC B1 ;  /* 0x0000000000017941 */ /* 0x000fea0003800000 */
.L_x_233:
        /* <DEDUP_REMOVED lines=12> */
.L_x_236:
[----:B------:R-:W-:Y:S05]  /*1aa70*/  BSYNC B1 ;  /* 0x0000000000017941 */ /* 0x000fea0003800000 */
.L_x_235:
        /* <DEDUP_REMOVED lines=12> */
.L_x_238:
[----:B------:R-:W-:Y:S05]  /*1ab40*/  BSYNC B1 ;  /* 0x0000000000017941 */ /* 0x000fea0003800000 */
.L_x_237:
        /* <DEDUP_REMOVED lines=12> */
.L_x_240:
[----:B------:R-:W-:Y:S05]  /*1ac10*/  BSYNC B1 ;  /* 0x0000000000017941 */ /* 0x000fea0003800000 */
.L_x_239:
        /* <DEDUP_REMOVED lines=12> */
.L_x_242:
[----:B------:R-:W-:Y:S05]  /*1ace0*/  BSYNC B1 ;  /* 0x0000000000017941 */ /* 0x000fea0003800000 */
.L_x_241:
        /* <DEDUP_REMOVED lines=12> */
.L_x_244:
[----:B------:R-:W-:Y:S05]  /*1adb0*/  BSYNC B1 ;  /* 0x0000000000017941 */ /* 0x000fea0003800000 */
.L_x_243:
        /* <DEDUP_REMOVED lines=12> */
.L_x_246:
[----:B------:R-:W-:Y:S05]  /*1ae80*/  BSYNC B1 ;  /* 0x0000000000017941 */ /* 0x000fea0003800000 */
.L_x_245:
        /* <DEDUP_REMOVED lines=12> */
.L_x_248:
[----:B------:R-:W-:Y:S05]  /*1af50*/  BSYNC B1 ;  /* 0x0000000000017941 */ /* 0x000fea0003800000 */
.L_x_247:
        /* <DEDUP_REMOVED lines=12> */
.L_x_250:
[----:B------:R-:W-:Y:S05]  /*1b020*/  BSYNC B1 ;  /* 0x0000000000017941 */ /* 0x000fea0003800000 */
.L_x_249:
        /* <DEDUP_REMOVED lines=12> */
.L_x_252:
[----:B------:R-:W-:Y:S05]  /*1b0f0*/  BSYNC B1 ;  /* 0x0000000000017941 */ /* 0x000fea0003800000 */
.L_x_251:
        /* <DEDUP_REMOVED lines=12> */
.L_x_254:
[----:B------:R-:W-:Y:S05]  /*1b1c0*/  BSYNC B1 ;  /* 0x0000000000017941 */ /* 0x000fea0003800000 */
.L_x_253:
        /* <DEDUP_REMOVED lines=12> */
.L_x_256:
[----:B------:R-:W-:Y:S05]  /*1b290*/  BSYNC B1 ;  /* 0x0000000000017941 */ /* 0x000fea0003800000 */
.L_x_255:
[----:B0-----:R-:W2:Y:S01]  /*1b2a0*/  LDL.LU R5, [R1+0x200] ;  /* 0x0002000001057983 */ /* 0x001ea20000300800 */
[----:B-----5:R-:W-:Y:S01]  /*1b2b0*/  LOP3.LUT R4, R4, 0xff, RZ, 0xc0, !PT ;  /* 0x000000ff04047812 */ /* 0x020fe200078ec0ff */
[----:B------:R-:W-:Y:S01]  /*1b2c0*/  BSSY B1, `(.L_x_257) ;  /* 0x000000b000017945 */ /* 0x000fe20003800000 */
[----:B------:R-:W-:Y:S02]  /*1b2d0*/  ISETP.LT.OR P2, PT, R0, 0xda, !P0 ;  /* 0x000000da0000780c */ /* 0x000fe40004741670 */
[----:B------:R-:W-:-:S05]  /*1b2e0*/  F2FP.F16.E4M3.UNPACK_B R4, R4 ;  /* 0x00000004ff04723e */ /* 0x000fca00020006ff */
[----:B------:R-:W-:-:S05]  /*1b2f0*/  HADD2.F32 R4, -RZ, R4.H0_H0 ;  /* 0x20000004ff047230 */ /* 0x000fca0000004100 */
[----:B------:R-:W-:-:S04]  /*1b300*/  FMUL R4, R4, UR21 ;  /* 0x0000001504047c20 */ /* 0x000fc80008400000 */
[----:B--2---:R-:W-:-:S05]  /*1b310*/  FFMA R4, R5, UR20, R4 ;  /* 0x0000001405047c23 */ /* 0x004fca0008000004 */
[----:B------:R-:W-:Y:S02]  /*1b320*/  F2FP.SATFINITE.E4M3.F32.PACK_AB_MERGE_C R5, RZ, R4, RZ ;  /* 0x00000004ff05723e */ /* 0x000fe400048070ff */
[----:B------:R-:W-:-:S03]  /*1b330*/  PRMT R4, RZ, 0x7610, R4 ;  /* 0x00007610ff047816 */ /* 0x000fc60000000004 */
[----:B------:R0:W-:Y:S01]  /*1b340*/  @!P3 STG.E.U8 desc[UR14][R24.64+0xd8], R5 ;  /* 0x0000d8051800b986 */ /* 0x0001e2000c10110e */
[----:B------:R-:W-:Y:S05]  /*1b350*/  @P2 BRA `(.L_x_258) ;  /* 0x0000000000042947 */ /* 0x000fea0003800000 */
[----:B------:R2:W5:Y:S02]  /*1b360*/  LDG.E.U8 R4, desc[UR14][R32.64+0xd9] ;  /* 0x0000d90e20047981 */ /* 0x000564000c1e1100 */
.L_x_258:
[----:B------:R-:W-:Y:S05]  /*1b370*/  BSYNC B1 ;  /* 0x0000000000017941 */ /* 0x000fea0003800000 */
.L_x_257:
[----:B0-----:R-:W3:Y:S01]  /*1b380*/  LDL.LU R5, [R1+0x204] ;  /* 0x0002040001057983 */ /* 0x001ee20000300800 */
[----:B-----5:R-:W-:Y:S01]  /*1b390*/  LOP3.LUT R4, R4, 0xff, RZ, 0xc0, !PT ;  /* 0x000000ff04047812 */ /* 0x020fe200078ec0ff */
[----:B------:R-:W-:Y:S01]  /*1b3a0*/  BSSY B1, `(.L_x_259) ;  /* 0x000000b000017945 */ /* 0x000fe20003800000 */
[----:B------:R-:W-:Y:S02]  /*1b3b0*/  ISETP.LT.OR P3, PT, R0, 0xd9, !P1 ;  /* 0x000000d90000780c */ /* 0x000fe40004f61670 */
[----:B------:R-:W-:-:S05]  /*1b3c0*/  F2FP.F16.E4M3.UNPACK_B R4, R4 ;  /* 0x00000004ff04723e */ /* 0x000fca00020006ff */
[----:B------:R-:W-:-:S05]  /*1b3d0*/  HADD2.F32 R4, -RZ, R4.H0_H0 ;  /* 0x20000004ff047230 */ /* 0x000fca0000004100 */
[----:B------:R-:W-:-:S04]  /*1b3e0*/  FMUL R4, R4, UR21 ;  /* 0x0000001504047c20 */ /* 0x000fc80008400000 */
[----:B---3--:R-:W-:-:S05]  /*1b3f0*/  FFMA R4, R5, UR20, R4 ;  /* 0x0000001405047c23 */ /* 0x008fca0008000004 */
[----:B------:R-:W-:Y:S02]  /*1b400*/  F2FP.SATFINITE.E4M3.F32.PACK_AB_MERGE_C R5, RZ, R4, RZ ;  /* 0x00000004ff05723e */ /* 0x000fe400048070ff */
[----:B------:R-:W-:-:S03]  /*1b410*/  PRMT R4, RZ, 0x7610, R4 ;  /* 0x00007610ff047816 */ /* 0x000fc60000000004 */
[----:B------:R0:W-:Y:S01]  /*1b420*/  @!P2 STG.E.U8 desc[UR14][R24.64+0xd9], R5 ;  /* 0x0000d9051800a986 */ /* 0x0001e2000c10110e */
[----:B------:R-:W-:Y:S05]  /*1b430*/  @P3 BRA `(.L_x_260) ;  /* 0x0000000000043947 */ /* 0x000fea0003800000 */
[----:B------:R3:W5:Y:S02]  /*1b440*/  LDG.E.U8 R4, desc[UR14][R2.64+0xd8] ;  /* 0x0000d80e02047981 */ /* 0x000764000c1e1100 */
.L_x_260:
[----:B------:R-:W-:Y:S05]  /*1b450*/  BSYNC B1 ;  /* 0x0000000000017941 */ /* 0x000fea0003800000 */
.L_x_259:
        /* <DEDUP_REMOVED lines=13> */
.L_x_262:
[----:B------:R-:W-:Y:S05]  /*1b530*/  BSYNC B1 ;  /* 0x0000000000017941 */ /* 0x000fea0003800000 */
.L_x_261:
        /* <DEDUP_REMOVED lines=13> */
.L_x_264:
[----:B------:R-:W-:Y:S05]  /*1b610*/  BSYNC B1 ;  /* 0x0000000000017941 */ /* 0x000fea0003800000 */
.L_x_263:
        /* <DEDUP_REMOVED lines=13> */
.L_x_266:
[----:B------:R-:W-:Y:S05]  /*1b6f0*/  BSYNC B1 ;  /* 0x0000000000017941 */ /* 0x000fea0003800000 */
.L_x_265:
        /* <DEDUP_REMOVED lines=13> */
.L_x_268:
[----:B------:R-:W-:Y:S05]  /*1b7d0*/  BSYNC B1 ;  /* 0x0000000000017941 */ /* 0x000fea0003800000 */
.L_x_267:
        /* <DEDUP_REMOVED lines=13> */
.L_x_270:
[----:B------:R-:W-:Y:S05]  /*1b8b0*/  BSYNC B1 ;  /* 0x0000000000017941 */ /* 0x000fea0003800000 */
.L_x_269:
        /* <DEDUP_REMOVED lines=13> */
.L_x_272:
[----:B------:R-:W-:Y:S05]  /*1b990*/  BSYNC B1 ;  /* 0x0000000000017941 */ /* 0x000fea0003800000 */
.L_x_271:
        /* <DEDUP_REMOVED lines=13> */
.L_x_274:
[----:B------:R-:W-:Y:S05]  /*1ba70*/  BSYNC B1 ;  /* 0x0000000000017941 */ /* 0x000fea0003800000 */
.L_x_273:
        /* <DEDUP_REMOVED lines=13> */
.L_x_276:
[----:B------:R-:W-:Y:S05]  /*1bb50*/  BSYNC B1 ;  /* 0x0000000000017941 */ /* 0x000fea0003800000 */
.L_x_275:
        /* <DEDUP_REMOVED lines=13> */
.L_x_278:
[----:B------:R-:W-:Y:S05]  /*1bc30*/  BSYNC B1 ;  /* 0x0000000000017941 */ /* 0x000fea0003800000 */
.L_x_277:
        /* <DEDUP_REMOVED lines=13> */
.L_x_280:
[----:B------:R-:W-:Y:S05]  /*1bd10*/  BSYNC B1 ;  /* 0x0000000000017941 */ /* 0x000fea0003800000 */
.L_x_279:
        /* <DEDUP_REMOVED lines=13> */
.L_x_282:
[----:B------:R-:W-:Y:S05]  /*1bdf0*/  BSYNC B1 ;  /* 0x0000000000017941 */ /* 0x000fea0003800000 */
.L_x_281:
        /* <DEDUP_REMOVED lines=13> */
.L_x_284:
[----:B------:R-:W-:Y:S05]  /*1bed0*/  BSYNC B1 ;  /* 0x0000000000017941 */ /* 0x000fea0003800000 */
.L_x_283:
        /* <DEDUP_REMOVED lines=13> */
.L_x_286:
[----:B------:R-:W-:Y:S05]  /*1bfb0*/  BSYNC B1 ;  /* 0x0000000000017941 */ /* 0x000fea0003800000 */
.L_x_285:
        /* <DEDUP_REMOVED lines=13> */
.L_x_288:
[----:B------:R-:W-:Y:S05]  /*1c090*/  BSYNC B1 ;  /* 0x0000000000017941 */ /* 0x000fea0003800000 */
.L_x_287:
        /* <DEDUP_REMOVED lines=13> */
.L_x_290:
[----:B------:R-:W-:Y:S05]  /*1c170*/  BSYNC B1 ;  /* 0x0000000000017941 */ /* 0x000fea0003800000 */
.L_x_289:
        /* <DEDUP_REMOVED lines=13> */
.L_x_292:
[----:B------:R-:W-:Y:S05]  /*1c250*/  BSYNC B1 ;  /* 0x0000000000017941 */ /* 0x000fea0003800000 */
.L_x_291:
        /* <DEDUP_REMOVED lines=13> */
.L_x_294:
[----:B------:R-:W-:Y:S05]  /*1c330*/  BSYNC B1 ;  /* 0x0000000000017941 */ /* 0x000fea0003800000 */
.L_x_293:
[----:B------:R-:W2:Y:S01]  /*1c340*/  LDL.LU R7, [R1+0x24c] ;  /* 0x00024c0001077983 */ /* 0x000ea20000300800 */
[----:B-----5:R-:W-:Y:S01]  /*1c350*/  LOP3.LUT R4, R4, 0xff, RZ, 0xc0, !PT ;  /* 0x000000ff04047812 */ /* 0x020fe200078ec0ff */
[----:B------:R-:W-:Y:S01]  /*1c360*/  BSSY B1, `(.L_x_295) ;  /* 0x0000013000017945 */ /* 0x000fe20003800000 */
[----:B0-----:R-:W-:Y:S02]  /*1c370*/  IADD3 R5, P0, R35, 0x80, RZ ;  /* 0x0000008023057810 */ /* 0x001fe40007f1e0ff */
[----:B------:R-:W-:-:S03]  /*1c380*/  F2FP.F16.E4M3.UNPACK_B R4, R4 ;  /* 0x00000004ff04723e */ /* 0x000fc600020006ff */
[----:B--234-:R-:W-:Y:S01]  /*1c390*/  IMAD.X R2, RZ, RZ, R37, P0 ;  /* 0x000000ffff027224 */ /* 0x01cfe200000e0625 */
[----:B------:R-:W-:Y:S01]  /*1c3a0*/  ISETP.GE.AND P0, PT, R34, 0x81, PT ;  /* 0x000000812200780c */ /* 0x000fe20003f06270 */
[----:B------:R-:W-:Y:S02]  /*1c3b0*/  HADD2.F32 R4, -RZ, R4.H0_H0 ;  /* 0x20000004ff047230 */ /* 0x000fe40000004100 */
[----:B------:R-:W-:Y:S01]  /*1c3c0*/  IMAD R6, R2, UR6, RZ ;  /* 0x0000000602067c24 */ /* 0x000fe2000f8e02ff */
[----:B------:R-:W-:Y:S01]  /*1c3d0*/  ISETP.LT.OR P3, PT, R0, 0x1, !P0 ;  /* 0x000000010000780c */ /* 0x000fe20004761670 */
[----:B------:R-:W-:-:S04]  /*1c3e0*/  IMAD.WIDE.U32 R2, R5, UR6, R38 ;  /* 0x0000000605027c25 */ /* 0x000fc8000f8e0026 */
[----:B------:R-:W-:Y:S01]  /*1c3f0*/  FMUL R4, R4, UR21 ;  /* 0x0000001504047c20 */ /* 0x000fe20008400000 */
[----:B------:R-:W-:Y:S01]  /*1c400*/  IMAD R5, R5, UR7, R6 ;  /* 0x0000000705057c24 */ /* 0x000fe2000f8e0206 */
[----:B------:R-:W-:-:S04]  /*1c410*/  IADD3 R2, P2, R2, UR8, RZ ;  /* 0x0000000802027c10 */ /* 0x000fc8000ff5e0ff */
[----:B------:R-:W-:Y:S01]  /*1c420*/  IADD3.X R3, R3, UR9, R5, P2, !PT ;  /* 0x0000000903037c10 */ /* 0x000fe200097fe405 */
[----:B------:R-:W-:-:S05]  /*1c430*/  FFMA R4, R7, UR20, R4 ;  /* 0x0000001407047c23 */ /* 0x000fca0008000004 */
[----:B------:R-:W-:Y:S02]  /*1c440*/  F2FP.SATFINITE.E4M3.F32.PACK_AB_MERGE_C R7, RZ, R4, RZ ;  /* 0x00000004ff07723e */ /* 0x000fe400048070ff */
[----:B------:R-:W-:-:S03]  /*1c450*/  PRMT R4, RZ, 0x7610, R4 ;  /* 0x00007610ff047816 */ /* 0x000fc60000000004 */
[----:B------:R0:W-:Y:S01]  /*1c460*/  @!P1 STG.E.U8 desc[UR14][R26.64+0xf9], R7 ;  /* 0x0000f9071a009986 */ /* 0x0001e2000c10110e */
[----:B------:R-:W-:Y:S05]  /*1c470*/  @P3 BRA `(.L_x_296) ;  /* 0x0000000000043947 */ /* 0x000fea0003800000 */
[----:B------:R2:W5:Y:S02]  /*1c480*/  LDG.E.U8 R4, desc[UR14][R2.64] ;  /* 0x0000000e02047981 */ /* 0x000564000c1e1100 */
.L_x_296:
[----:B------:R-:W-:Y:S05]  /*1c490*/  BSYNC B1 ;  /* 0x0000000000017941 */ /* 0x000fea0003800000 */
.L_x_295:
[----:B------:R-:W3:Y:S01]  /*1c4a0*/  LDL.LU R5, [R1+0x250] ;  /* 0x0002500001057983 */ /* 0x000ee20000300800 */
        /* <DEDUP_REMOVED lines=12> */
.L_x_298:
[----:B------:R-:W-:Y:S05]  /*1c570*/  BSYNC B1 ;  /* 0x0000000000017941 */ /* 0x000fea0003800000 */
.L_x_297:
[----:B---3--:R-:W3:Y:S01]  /*1c580*/  LDL.LU R5, [R1+0x254] ;  /* 0x0002540001057983 */ /* 0x008ee20000300800 */
[----:B-----5:R-:W-:Y:S01]  /*1c590*/  LOP3.LUT R4, R4, 0xff, RZ, 0xc0, !PT ;  /* 0x000000ff04047812 */ /* 0x020fe200078ec0ff */
[----:B------:R-:W-:Y:S01]  /*1c5a0*/  BSSY B1, `(.L_x_299) ;  /* 0x0000013000017945 */ /* 0x000fe20003800000 */
[----:B------:R-:W-:Y:S02]  /*1c5b0*/  IADD3 R35, P1, R35, 0x88, RZ ;  /* 0x0000008823237810 */ /* 0x000fe40007f3e0ff */
[----:B------:R-:W-:Y:S02]  /*1c5c0*/  F2FP.F16.E4M3.UNPACK_B R4, R4 ;  /* 0x00000004ff04723e */ /* 0x000fe400020006ff */
[----:B------:R-:W-:Y:S01]  /*1c5d0*/  PRMT R6, RZ, 0x7610, R6 ;  /* 0x00007610ff067816 */ /* 0x000fe20000000006 */
[----:B------:R-:W-:Y:S01]  /*1c5e0*/  IMAD.X R36, RZ, RZ, R37, P1 ;  /* 0x000000ffff247224 */ /* 0x000fe200008e0625 */
[----:B------:R-:W-:Y:S01]  /*1c5f0*/  ISETP.GE.AND P1, PT, R34, 0x89, PT ;  /* 0x000000892200780c */ /* 0x000fe20003f26270 */
[----:B------:R-:W-:-:S02]  /*1c600*/  HADD2.F32 R4, -RZ, R4.H0_H0 ;  /* 0x20000004ff047230 */ /* 0x000fc40000004100 */
[----:B------:R-:W-:Y:S01]  /*1c610*/  IMAD R36, R36, UR6, RZ ;  /* 0x0000000624247c24 */ /* 0x000fe2000f8e02ff */
[----:B------:R-:W-:Y:S01]  /*1c620*/  ISETP.LT.OR P5, PT, R0, 0x1, !P1 ;  /* 0x000000010000780c */ /* 0x000fe20004fa1670 */
[----:B------:R-:W-:-:S04]  /*1c630*/  IMAD.WIDE.U32 R38, R35, UR6, R38 ;  /* 0x0000000623267c25 */ /* 0x000fc8000f8e0026 */
[----:B------:R-:W-:Y:S01]  /*1c640*/  FMUL R4, R4, UR21 ;  /* 0x0000001504047c20 */ /* 0x000fe20008400000 */
[----:B------:R-:W-:-:S03]  /*1c650*/  IMAD R35, R35, UR7, R36 ;  /* 0x0000000723237c24 */ /* 0x000fc6000f8e0224 */
[----:B---3--:R-:W-:Y:S01]  /*1c660*/  FFMA R5, R5, UR20, R4 ;  /* 0x0000001405057c23 */ /* 0x008fe20008000004 */
[----:B------:R-:W-:-:S04]  /*1c670*/  IADD3 R4, P3, R38, UR8, RZ ;  /* 0x0000000826047c10 */ /* 0x000fc8000ff7e0ff */
[----:B0-----:R-:W-:Y:S02]  /*1c680*/  F2FP.SATFINITE.E4M3.F32.PACK_AB_MERGE_C R7, RZ, R5, RZ ;  /* 0x00000005ff07723e */ /* 0x001fe400048070ff */
[----:B------:R-:W-:-:S03]  /*1c690*/  IADD3.X R5, R39, UR9, R35, P3, !PT ;  /* 0x0000000927057c10 */ /* 0x000fc60009ffe423 */
[----:B------:R0:W-:Y:S01]  /*1c6a0*/  @!P2 STG.E.U8 desc[UR14][R30.64+0x1], R7 ;  /* 0x000001071e00a986 */ /* 0x0001e2000c10110e */
[----:B------:R-:W-:Y:S05]  /*1c6b0*/  @P5 BRA `(.L_x_300) ;  /* 0x0000000000045947 */ /* 0x000fea0003800000 */
[----:B------:R3:W5:Y:S02]  /*1c6c0*/  LDG.E.U8 R6, desc[UR14][R4.64] ;  /* 0x0000000e04067981 */ /* 0x000764000c1e1100 */
.L_x_300:
[----:B------:R-:W-:Y:S05]  /*1c6d0*/  BSYNC B1 ;  /* 0x0000000000017941 */ /* 0x000fea0003800000 */
.L_x_299:
        /* <DEDUP_REMOVED lines=13> */
.L_x_302:
[----:B------:R-:W-:Y:S05]  /*1c7b0*/  BSYNC B1 ;  /* 0x0000000000017941 */ /* 0x000fea0003800000 */
.L_x_301:
        /* <DEDUP_REMOVED lines=13> */
.L_x_304:
[----:B------:R-:W-:Y:S05]  /*1c890*/  BSYNC B1 ;  /* 0x0000000000017941 */ /* 0x000fea0003800000 */
.L_x_303:
        /* <DEDUP_REMOVED lines=13> */
.L_x_306:
[----:B------:R-:W-:Y:S05]  /*1c970*/  BSYNC B1 ;  /* 0x0000000000017941 */ /* 0x000fea0003800000 */
.L_x_305:
        /* <DEDUP_REMOVED lines=13> */
.L_x_308:
[----:B------:R-:W-:Y:S05]  /*1ca50*/  BSYNC B1 ;  /* 0x0000000000017941 */ /* 0x000fea0003800000 */
.L_x_307:
        /* <DEDUP_REMOVED lines=13> */
.L_x_310:
[----:B------:R-:W-:Y:S05]  /*1cb30*/  BSYNC B1 ;  /* 0x0000000000017941 */ /* 0x000fea0003800000 */
.L_x_309:
        /* <DEDUP_REMOVED lines=13> */
.L_x_312:
[----:B------:R-:W-:Y:S05]  /*1cc10*/  BSYNC B1 ;  /* 0x0000000000017941 */ /* 0x000fea0003800000 */
.L_x_311:
        /* <DEDUP_REMOVED lines=13> */
.L_x_314:
[----:B------:R-:W-:Y:S05]  /*1ccf0*/  BSYNC B1 ;  /* 0x0000000000017941 */ /* 0x000fea0003800000 */
.L_x_313:
        /* <DEDUP_REMOVED lines=13> */
.L_x_316:
[----:B------:R-:W-:Y:S05]  /*1cdd0*/  BSYNC B1 ;  /* 0x0000000000017941 */ /* 0x000fea0003800000 */
.L_x_315:
        /* <DEDUP_REMOVED lines=13> */
.L_x_318:
[----:B------:R-:W-:Y:S05]  /*1ceb0*/  BSYNC B1 ;  /* 0x0000000000017941 */ /* 0x000fea0003800000 */
.L_x_317:
        /* <DEDUP_REMOVED lines=13> */
.L_x_320:
[----:B------:R-:W-:Y:S05]  /*1cf90*/  BSYNC B1 ;  /* 0x0000000000017941 */ /* 0x000fea0003800000 */
.L_x_319:
        /* <DEDUP_REMOVED lines=13> */
.L_x_322:
[----:B------:R-:W-:Y:S05]  /*1d070*/  BSYNC B1 ;  /* 0x0000000000017941 */ /* 0x000fea0003800000 */
.L_x_321:
        /* <DEDUP_REMOVED lines=13> */
.L_x_324:
[----:B------:R-:W-:Y:S05]  /*1d150*/  BSYNC B1 ;  /* 0x0000000000017941 */ /* 0x000fea0003800000 */
.L_x_323:
        /* <DEDUP_REMOVED lines=13> */
.L_x_326:
[----:B------:R-:W-:Y:S05]  /*1d230*/  BSYNC B1 ;  /* 0x0000000000017941 */ /* 0x000fea0003800000 */
.L_x_325:
        /* <DEDUP_REMOVED lines=13> */
.L_x_328:
[----:B------:R-:W-:Y:S05]  /*1d310*/  BSYNC B1 ;  /* 0x0000000000017941 */ /* 0x000fea0003800000 */
.L_x_327:
        /* <DEDUP_REMOVED lines=13> */
.L_x_330:
[----:B------:R-:W-:Y:S05]  /*1d3f0*/  BSYNC B1 ;  /* 0x0000000000017941 */ /* 0x000fea0003800000 */
.L_x_329:
        /* <DEDUP_REMOVED lines=13> */
.L_x_332:
[----:B------:R-:W-:Y:S05]  /*1d4d0*/  BSYNC B1 ;  /* 0x0000000000017941 */ /* 0x000fea0003800000 */
.L_x_331:
        /* <DEDUP_REMOVED lines=13> */
.L_x_334:
[----:B------:R-:W-:Y:S05]  /*1d5b0*/  BSYNC B1 ;  /* 0x0000000000017941 */ /* 0x000fea0003800000 */
.L_x_333:
        /* <DEDUP_REMOVED lines=13> */
.L_x_336:
[----:B------:R-:W-:Y:S05]  /*1d690*/  BSYNC B1 ;  /* 0x0000000000017941 */ /* 0x000fea0003800000 */
.L_x_335:
        /* <DEDUP_REMOVED lines=13> */
.L_x_338:
[----:B------:R-:W-:Y:S05]  /*1d770*/  BSYNC B1 ;  /* 0x0000000000017941 */ /* 0x000fea0003800000 */
.L_x_337:
        /* <DEDUP_REMOVED lines=13> */
.L_x_340:
[----:B------:R-:W-:Y:S05]  /*1d850*/  BSYNC B1 ;  /* 0x0000000000017941 */ /* 0x000fea0003800000 */
.L_x_339:
        /* <DEDUP_REMOVED lines=13> */
.L_x_342:
[----:B------:R-:W-:Y:S05]  /*1d930*/  BSYNC B1 ;  /* 0x0000000000017941 */ /* 0x000fea0003800000 */
.L_x_341:
        /* <DEDUP_REMOVED lines=13> */
.L_x_344:
[----:B------:R-:W-:Y:S05]  /*1da10*/  BSYNC B1 ;  /* 0x0000000000017941 */ /* 0x000fea0003800000 */
.L_x_343:
        /* <DEDUP_REMOVED lines=13> */
.L_x_346:
[----:B------:R-:W-:Y:S05]  /*1daf0*/  BSYNC B1 ;  /* 0x0000000000017941 */ /* 0x000fea0003800000 */
.L_x_345:
        /* <DEDUP_REMOVED lines=13> */
.L_x_348:
[----:B------:R-:W-:Y:S05]  /*1dbd0*/  BSYNC B1 ;  /* 0x0000000000017941 */ /* 0x000fea0003800000 */
.L_x_347:
        /* <DEDUP_REMOVED lines=13> */
.L_x_350:
[----:B------:R-:W-:Y:S05]  /*1dcb0*/  BSYNC B1 ;  /* 0x0000000000017941 */ /* 0x000fea0003800000 */
.L_x_349:
        /* <DEDUP_REMOVED lines=13> */
.L_x_352:
[----:B------:R-:W-:Y:S05]  /*1dd90*/  BSYNC B1 ;  /* 0x0000000000017941 */ /* 0x000fea0003800000 */
.L_x_351:
        /* <DEDUP_REMOVED lines=13> */
.L_x_354:
[----:B------:R-:W-:Y:S05]  /*1de70*/  BSYNC B1 ;  /* 0x0000000000017941 */ /* 0x000fea0003800000 */
.L_x_353:
        /* <DEDUP_REMOVED lines=13> */
.L_x_356:
[----:B------:R-:W-:Y:S05]  /*1df50*/  BSYNC B1 ;  /* 0x0000000000017941 */ /* 0x000fea0003800000 */
.L_x_355:
        /* <DEDUP_REMOVED lines=13> */
.L_x_358:
[----:B------:R-:W-:Y:S05]  /*1e030*/  BSYNC B1 ;  /* 0x0000000000017941 */ /* 0x000fea0003800000 */
.L_x_357:
        /* <DEDUP_REMOVED lines=13> */
.L_x_360:
[----:B------:R-:W-:Y:S05]  /*1e110*/  BSYNC B1 ;  /* 0x0000000000017941 */ /* 0x000fea0003800000 */
.L_x_359:
        /* <DEDUP_REMOVED lines=13> */
.L_x_362:
[----:B------:R-:W-:Y:S05]  /*1e1f0*/  BSYNC B1 ;  /* 0x0000000000017941 */ /* 0x000fea0003800000 */
.L_x_361:
        /* <DEDUP_REMOVED lines=13> */
.L_x_364:
[----:B------:R-:W-:Y:S05]  /*1e2d0*/  BSYNC B1 ;  /* 0x0000000000017941 */ /* 0x000fea0003800000 */
.L_x_363:
        /* <DEDUP_REMOVED lines=13> */
.L_x_366:
[----:B------:R-:W-:Y:S05]  /*1e3b0*/  BSYNC B1 ;  /* 0x0000000000017941 */ /* 0x000fea0003800000 */
.L_x_365:
        /* <DEDUP_REMOVED lines=13> */
.L_x_368:
[----:B------:R-:W-:Y:S05]  /*1e490*/  BSYNC B1 ;  /* 0x0000000000017941 */ /* 0x000fea0003800000 */
.L_x_367:
        /* <DEDUP_REMOVED lines=13> */
.L_x_370:
[----:B------:R-:W-:Y:S05]  /*1e570*/  BSYNC B1 ;  /* 0x0000000000017941 */ /* 0x000fea0003800000 */
.L_x_369:
        /* <DEDUP_REMOVED lines=13> */
.L_x_372:
[----:B------:R-:W-:Y:S05]  /*1e650*/  BSYNC B1 ;  /* 0x0000000000017941 */ /* 0x000fea0003800000 */
.L_x_371:
        /* <DEDUP_REMOVED lines=13> */
.L_x_374:
[----:B------:R-:W-:Y:S05]  /*1e730*/  BSYNC B1 ;  /* 0x0000000000017941 */ /* 0x000fea0003800000 */
.L_x_373:
        /* <DEDUP_REMOVED lines=13> */
.L_x_376:
[----:B------:R-:W-:Y:S05]  /*1e810*/  BSYNC B1 ;  /* 0x0000000000017941 */ /* 0x000fea0003800000 */
.L_x_375:
        /* <DEDUP_REMOVED lines=13> */
.L_x_378:
[----:B------:R-:W-:Y:S05]  /*1e8f0*/  BSYNC B1 ;  /* 0x0000000000017941 */ /* 0x000fea0003800000 */
.L_x_377:
        /* <DEDUP_REMOVED lines=13> */
.L_x_380:
[----:B------:R-:W-:Y:S05]  /*1e9d0*/  BSYNC B1 ;  /* 0x0000000000017941 */ /* 0x000fea0003800000 */
.L_x_379:
        /* <DEDUP_REMOVED lines=13> */
.L_x_382:
[----:B------:R-:W-:Y:S05]  /*1eab0*/  BSYNC B1 ;  /* 0x0000000000017941 */ /* 0x000fea0003800000 */
.L_x_381:
        /* <DEDUP_REMOVED lines=13> */
.L_x_384:
[----:B------:R-:W-:Y:S05]  /*1eb90*/  BSYNC B1 ;  /* 0x0000000000017941 */ /* 0x000fea0003800000 */
.L_x_383:
        /* <DEDUP_REMOVED lines=13> */
.L_x_386:
[----:B------:R-:W-:Y:S05]  /*1ec70*/  BSYNC B1 ;  /* 0x0000000000017941 */ /* 0x000fea0003800000 */
.L_x_385:
        /* <DEDUP_REMOVED lines=13> */
.L_x_388:
[----:B------:R-:W-:Y:S05]  /*1ed50*/  BSYNC B1 ;  /* 0x0000000000017941 */ /* 0x000fea0003800000 */
.L_x_387:
        /* <DEDUP_REMOVED lines=13> */
.L_x_390:
[----:B------:R-:W-:Y:S05]  /*1ee30*/  BSYNC B1 ;  /* 0x0000000000017941 */ /* 0x000fea0003800000 */
.L_x_389:
        /* <DEDUP_REMOVED lines=13> */
.L_x_392:
[----:B------:R-:W-:Y:S05]  /*1ef10*/  BSYNC B1 ;  /* 0x0000000000017941 */ /* 0x000fea0003800000 */
.L_x_391:
        /* <DEDUP_REMOVED lines=13> */
.L_x_394:
[----:B------:R-:W-:Y:S05]  /*1eff0*/  BSYNC B1 ;  /* 0x0000000000017941 */ /* 0x000fea0003800000 */
.L_x_393:
        /* <DEDUP_REMOVED lines=13> */
.L_x_396:
[----:B------:R-:W-:Y:S05]  /*1f0d0*/  BSYNC B1 ;  /* 0x0000000000017941 */ /* 0x000fea0003800000 */
.L_x_395:
        /* <DEDUP_REMOVED lines=13> */
.L_x_398:
[----:B------:R-:W-:Y:S05]  /*1f1b0*/  BSYNC B1 ;  /* 0x0000000000017941 */ /* 0x000fea0003800000 */
.L_x_397:
        /* <DEDUP_REMOVED lines=13> */
.L_x_400:
[----:B------:R-:W-:Y:S05]  /*1f290*/  BSYNC B1 ;  /* 0x0000000000017941 */ /* 0x000fea0003800000 */
.L_x_399:
        /* <DEDUP_REMOVED lines=13> */
.L_x_402:
[----:B------:R-:W-:Y:S05]  /*1f370*/  BSYNC B1 ;  /* 0x0000000000017941 */ /* 0x000fea0003800000 */
.L_x_401:
        /* <DEDUP_REMOVED lines=13> */
.L_x_404:
[----:B------:R-:W-:Y:S05]  /*1f450*/  BSYNC B1 ;  /* 0x0000000000017941 */ /* 0x000fea0003800000 */
.L_x_403:
        /* <DEDUP_REMOVED lines=13> */
.L_x_406:
[----:B------:R-:W-:Y:S05]  /*1f530*/  BSYNC B1 ;  /* 0x0000000000017941 */ /* 0x000fea0003800000 */
.L_x_405:
        /* <DEDUP_REMOVED lines=13> */
.L_x_408:
[----:B------:R-:W-:Y:S05]  /*1f610*/  BSYNC B1 ;  /* 0x0000000000017941 */ /* 0x000fea0003800000 */
.L_x_407:
        /* <DEDUP_REMOVED lines=13> */
.L_x_410:
[----:B------:R-:W-:Y:S05]  /*1f6f0*/  BSYNC B1 ;  /* 0x0000000000017941 */ /* 0x000fea0003800000 */
.L_x_409:
        /* <DEDUP_REMOVED lines=13> */
.L_x_412:
[----:B------:R-:W-:Y:S05]  /*1f7d0*/  BSYNC B1 ;  /* 0x0000000000017941 */ /* 0x000fea0003800000 */
.L_x_411:
        /* <DEDUP_REMOVED lines=13> */
.L_x_414:
[----:B------:R-:W-:Y:S05]  /*1f8b0*/  BSYNC B1 ;  /* 0x0000000000017941 */ /* 0x000fea0003800000 */
.L_x_413:
        /* <DEDUP_REMOVED lines=13> */
.L_x_416:
[----:B------:R-:W-:Y:S05]  /*1f990*/  BSYNC B1 ;  /* 0x0000000000017941 */ /* 0x000fea0003800000 */
.L_x_415:
        /* <DEDUP_REMOVED lines=13> */
.L_x_418:
[----:B------:R-:W-:Y:S05]  /*1fa70*/  BSYNC B1 ;  /* 0x0000000000017941 */ /* 0x000fea0003800000 */
.L_x_417:
        /* <DEDUP_REMOVED lines=13> */
.L_x_420:
[----:B------:R-:W-:Y:S05]  /*1fb50*/  BSYNC B1 ;  /* 0x0000000000017941 */ /* 0x000fea0003800000 */
.L_x_419:
        /* <DEDUP_REMOVED lines=13> */
.L_x_422:
[----:B------:R-:W-:Y:S05]  /*1fc30*/  BSYNC B1 ;  /* 0x0000000000017941 */ /* 0x000fea0003800000 */
.L_x_421:
        /* <DEDUP_REMOVED lines=13> */
.L_x_424:
[----:B------:R-:W-:Y:S05]  /*1fd10*/  BSYNC B1 ;  /* 0x0000000000017941 */ /* 0x000fea0003800000 */
.L_x_423:
        /* <DEDUP_REMOVED lines=13> */
.L_x_426:
[----:B------:R-:W-:Y:S05]  /*1fdf0*/  BSYNC B1 ;  /* 0x0000000000017941 */ /* 0x000fea0003800000 */
.L_x_425:
        /* <DEDUP_REMOVED lines=13> */
.L_x_428:
[----:B------:R-:W-:Y:S05]  /*1fed0*/  BSYNC B1 ;  /* 0x0000000000017941 */ /* 0x000fea0003800000 */
.L_x_427:
        /* <DEDUP_REMOVED lines=13> */
.L_x_430:
[----:B------:R-:W-:Y:S05]  /*1ffb0*/  BSYNC B1 ;  /* 0x0000000000017941 */ /* 0x000fea0003800000 */
.L_x_429:
        /* <DEDUP_REMOVED lines=13> */
.L_x_432:
[----:B------:R-:W-:Y:S05]  /*20090*/  BSYNC B1 ;  /* 0x0000000000017941 */ /* 0x000fea0003800000 */
.L_x_431:
        /* <DEDUP_REMOVED lines=13> */
.L_x_434:
[----:B------:R-:W-:Y:S05]  /*20170*/  BSYNC B1 ;  /* 0x0000000000017941 */ /* 0x000fea0003800000 */
.L_x_433:
        /* <DEDUP_REMOVED lines=13> */
.L_x_436:
[----:B------:R-:W-:Y:S05]  /*20250*/  BSYNC B1 ;  /* 0x0000000000017941 */ /* 0x000fea0003800000 */
.L_x_435:
        /* <DEDUP_REMOVED lines=13> */
.L_x_438:
[----:B------:R-:W-:Y:S05]  /*20330*/  BSYNC B1 ;  /* 0x0000000000017941 */ /* 0x000fea0003800000 */
.L_x_437:
        /* <DEDUP_REMOVED lines=13> */
.L_x_440:
[----:B------:R-:W-:Y:S05]  /*20410*/  BSYNC B1 ;  /* 0x0000000000017941 */ /* 0x000fea0003800000 */
.L_x_439:
        /* <DEDUP_REMOVED lines=13> */
.L_x_442:
[----:B------:R-:W-:Y:S05]  /*204f0*/  BSYNC B1 ;  /* 0x0000000000017941 */ /* 0x000fea0003800000 */
.L_x_441:
        /* <DEDUP_REMOVED lines=13> */
.L_x_444:
[----:B------:R-:W-:Y:S05]  /*205d0*/  BSYNC B1 ;  /* 0x0000000000017941 */ /* 0x000fea0003800000 */
.L_x_443:
        /* <DEDUP_REMOVED lines=13> */
.L_x_446:
[----:B------:R-:W-:Y:S05]  /*206b0*/  BSYNC B1 ;  /* 0x0000000000017941 */ /* 0x000fea0003800000 */
.L_x_445:
        /* <DEDUP_REMOVED lines=13> */
.L_x_448:
[----:B------:R-:W-:Y:S05]  /*20790*/  BSYNC B1 ;  /* 0x0000000000017941 */ /* 0x000fea0003800000 */
.L_x_447:
        /* <DEDUP_REMOVED lines=13> */
.L_x_450:
[----:B------:R-:W-:Y:S05]  /*20870*/  BSYNC B1 ;  /* 0x0000000000017941 */ /* 0x000fea0003800000 */
.L_x_449:
        /* <DEDUP_REMOVED lines=13> */
.L_x_452:
[----:B------:R-:W-:Y:S05]  /*20950*/  BSYNC B1 ;  /* 0x0000000000017941 */ /* 0x000fea0003800000 */
.L_x_451:
        /* <DEDUP_REMOVED lines=13> */
.L_x_454:
[----:B------:R-:W-:Y:S05]  /*20a30*/  BSYNC B1 ;  /* 0x0000000000017941 */ /* 0x000fea0003800000 */
.L_x_453:
        /* <DEDUP_REMOVED lines=13> */
.L_x_456:
[----:B------:R-:W-:Y:S05]  /*20b10*/  BSYNC B1 ;  /* 0x0000000000017941 */ /* 0x000fea0003800000 */
.L_x_455:
        /* <DEDUP_REMOVED lines=13> */
.L_x_458:
[----:B------:R-:W-:Y:S05]  /*20bf0*/  BSYNC B1 ;  /* 0x0000000000017941 */ /* 0x000fea0003800000 */
.L_x_457:
        /* <DEDUP_REMOVED lines=13> */
.L_x_460:
[----:B------:R-:W-:Y:S05]  /*20cd0*/  BSYNC B1 ;  /* 0x0000000000017941 */ /* 0x000fea0003800000 */
.L_x_459:
        /* <DEDUP_REMOVED lines=13> */
.L_x_462:
[----:B------:R-:W-:Y:S05]  /*20db0*/  BSYNC B1 ;  /* 0x0000000000017941 */ /* 0x000fea0003800000 */
.L_x_461:
        /* <DEDUP_REMOVED lines=13> */
.L_x_464:
[----:B------:R-:W-:Y:S05]  /*20e90*/  BSYNC B1 ;  /* 0x0000000000017941 */ /* 0x000fea0003800000 */
.L_x_463:
        /* <DEDUP_REMOVED lines=13> */
.L_x_466:
[----:B------:R-:W-:Y:S05]  /*20f70*/  BSYNC B1 ;  /* 0x0000000000017941 */ /* 0x000fea0003800000 */
.L_x_465:
        /* <DEDUP_REMOVED lines=13> */
.L_x_468:
[----:B------:R-:W-:Y:S05]  /*21050*/  BSYNC B1 ;  /* 0x0000000000017941 */ /* 0x000fea0003800000 */
.L_x_467:
        /* <DEDUP_REMOVED lines=13> */
.L_x_470:
[----:B------:R-:W-:Y:S05]  /*21130*/  BSYNC B1 ;  /* 0x0000000000017941 */ /* 0x000fea0003800000 */
.L_x_469:
        /* <DEDUP_REMOVED lines=13> */
.L_x_472:
[----:B------:R-:W-:Y:S05]  /*21210*/  BSYNC B1 ;  /* 0x0000000000017941 */ /* 0x000fea0003800000 */
.L_x_471:
        /* <DEDUP_REMOVED lines=13> */
.L_x_474:
[----:B------:R-:W-:Y:S05]  /*212f0*/  BSYNC B1 ;  /* 0x0000000000017941 */ /* 0x000fea0003800000 */
.L_x_473:
        /* <DEDUP_REMOVED lines=13> */
.L_x_476:
[----:B------:R-:W-:Y:S05]  /*213d0*/  BSYNC B1 ;  /* 0x0000000000017941 */ /* 0x000fea0003800000 */
.L_x_475:
        /* <DEDUP_REMOVED lines=13> */
.L_x_478:
[----:B------:R-:W-:Y:S05]  /*214b0*/  BSYNC B1 ;  /* 0x0000000000017941 */ /* 0x000fea0003800000 */
.L_x_477:
        /* <DEDUP_REMOVED lines=13> */
.L_x_480:
[----:B------:R-:W-:Y:S05]  /*21590*/  BSYNC B1 ;  /* 0x0000000000017941 */ /* 0x000fea0003800000 */
.L_x_479:
        /* <DEDUP_REMOVED lines=13> */
.L_x_482:
[----:B------:R-:W-:Y:S05]  /*21670*/  BSYNC B1 ;  /* 0x0000000000017941 */ /* 0x000fea0003800000 */
.L_x_481:
        /* <DEDUP_REMOVED lines=13> */
.L_x_484:
[----:B------:R-:W-:Y:S05]  /*21750*/  BSYNC B1 ;  /* 0x0000000000017941 */ /* 0x000fea0003800000 */
.L_x_483:
        /* <DEDUP_REMOVED lines=13> */
.L_x_486:
[----:B------:R-:W-:Y:S05]  /*21830*/  BSYNC B1 ;  /* 0x0000000000017941 */ /* 0x000fea0003800000 */
.L_x_485:
        /* <DEDUP_REMOVED lines=13> */
.L_x_488:
[----:B------:R-:W-:Y:S05]  /*21910*/  BSYNC B1 ;  /* 0x0000000000017941 */ /* 0x000fea0003800000 */
.L_x_487:
        /* <DEDUP_REMOVED lines=13> */
.L_x_490:
[----:B------:R-:W-:Y:S05]  /*219f0*/  BSYNC B1 ;  /* 0x0000000000017941 */ /* 0x000fea0003800000 */
.L_x_489:
        /* <DEDUP_REMOVED lines=13> */
.L_x_492:
[----:B------:R-:W-:Y:S05]  /*21ad0*/  BSYNC B1 ;  /* 0x0000000000017941 */ /* 0x000fea0003800000 */
.L_x_491:
        /* <DEDUP_REMOVED lines=13> */
.L_x_494:
[----:B------:R-:W-:Y:S05]  /*21bb0*/  BSYNC B1 ;  /* 0x0000000000017941 */ /* 0x000fea0003800000 */
.L_x_493:
        /* <DEDUP_REMOVED lines=13> */
.L_x_496:
[----:B------:R-:W-:Y:S05]  /*21c90*/  BSYNC B1 ;  /* 0x0000000000017941 */ /* 0x000fea0003800000 */
.L_x_495:
        /* <DEDUP_REMOVED lines=13> */
.L_x_498:
[----:B------:R-:W-:Y:S05]  /*21d70*/  BSYNC B1 ;  /* 0x0000000000017941 */ /* 0x000fea0003800000 */
.L_x_497:
        /* <DEDUP_REMOVED lines=13> */
.L_x_500:
[----:B------:R-:W-:Y:S05]  /*21e50*/  BSYNC B1 ;  /* 0x0000000000017941 */ /* 0x000fea0003800000 */
.L_x_499:
        /* <DEDUP_REMOVED lines=13> */
.L_x_502:
[----:B------:R-:W-:Y:S05]  /*21f30*/  BSYNC B1 ;  /* 0x0000000000017941 */ /* 0x000fea0003800000 */
.L_x_501:
        /* <DEDUP_REMOVED lines=13> */
.L_x_504:
[----:B------:R-:W-:Y:S05]  /*22010*/  BSYNC B1 ;  /* 0x0000000000017941 */ /* 0x000fea0003800000 */
.L_x_503:
        /* <DEDUP_REMOVED lines=13> */
.L_x_506:
[----:B------:R-:W-:Y:S05]  /*220f0*/  BSYNC B1 ;  /* 0x0000000000017941 */ /* 0x000fea0003800000 */
.L_x_505:
        /* <DEDUP_REMOVED lines=13> */
.L_x_508:
[----:B------:R-:W-:Y:S05]  /*221d0*/  BSYNC B1 ;  /* 0x0000000000017941 */ /* 0x000fea0003800000 */
.L_x_507:
        /* <DEDUP_REMOVED lines=13> */
.L_x_510:
[----:B------:R-:W-:Y:S05]  /*222b0*/  BSYNC B1 ;  /* 0x0000000000017941 */ /* 0x000fea0003800000 */
.L_x_509:
        /* <DEDUP_REMOVED lines=13> */
.L_x_512:
[----:B------:R-:W-:Y:S05]  /*22390*/  BSYNC B1 ;  /* 0x0000000000017941 */ /* 0x000fea0003800000 */
.L_x_511:
        /* <DEDUP_REMOVED lines=13> */
.L_x_514:
[----:B------:R-:W-:Y:S05]  /*22470*/  BSYNC B1 ;  /* 0x0000000000017941 */ /* 0x000fea0003800000 */
.L_x_513:
        /* <DEDUP_REMOVED lines=13> */
.L_x_516:
[----:B------:R-:W-:Y:S05]  /*22550*/  BSYNC B1 ;  /* 0x0000000000017941 */ /* 0x000fea0003800000 */
.L_x_515:
        /* <DEDUP_REMOVED lines=13> */
.L_x_518:
[----:B------:R-:W-:Y:S05]  /*22630*/  BSYNC B1 ;  /* 0x0000000000017941 */ /* 0x000fea0003800000 */
.L_x_517:
        /* <DEDUP_REMOVED lines=13> */
.L_x_520:
[----:B------:R-:W-:Y:S05]  /*22710*/  BSYNC B1 ;  /* 0x0000000000017941 */ /* 0x000fea0003800000 */
.L_x_519:
        /* <DEDUP_REMOVED lines=13> */
.L_x_522:
[----:B------:R-:W-:Y:S05]  /*227f0*/  BSYNC B1 ;  /* 0x0000000000017941 */ /* 0x000fea0003800000 */
.L_x_521:
        /* <DEDUP_REMOVED lines=13> */
.L_x_524:
[----:B------:R-:W-:Y:S05]  /*228d0*/  BSYNC B1 ;  /* 0x0000000000017941 */ /* 0x000fea0003800000 */
.L_x_523:
        /* <DEDUP_REMOVED lines=13> */
.L_x_526:
[----:B------:R-:W-:Y:S05]  /*229b0*/  BSYNC B1 ;  /* 0x0000000000017941 */ /* 0x000fea0003800000 */
.L_x_525:
        /* <DEDUP_REMOVED lines=13> */
.L_x_528:
[----:B------:R-:W-:Y:S05]  /*22a90*/  BSYNC B1 ;  /* 0x0000000000017941 */ /* 0x000fea0003800000 */
.L_x_527:
        /* <DEDUP_REMOVED lines=13> */
.L_x_530:
[----:B------:R-:W-:Y:S05]  /*22b70*/  BSYNC B1 ;  /* 0x0000000000017941 */ /* 0x000fea0003800000 */
.L_x_529:
        /* <DEDUP_REMOVED lines=13> */
.L_x_532:
[----:B------:R-:W-:Y:S05]  /*22c50*/  BSYNC B1 ;  /* 0x0000000000017941 */ /* 0x000fea0003800000 */
.L_x_531:
        /* <DEDUP_REMOVED lines=13> */
.L_x_534:
[----:B------:R-:W-:Y:S05]  /*22d30*/  BSYNC B1 ;  /* 0x0000000000017941 */ /* 0x000fea0003800000 */
.L_x_533:
        /* <DEDUP_REMOVED lines=13> */
.L_x_536:
[----:B------:R-:W-:Y:S05]  /*22e10*/  BSYNC B1 ;  /* 0x0000000000017941 */ /* 0x000fea0003800000 */
.L_x_535:
        /* <DEDUP_REMOVED lines=13> */
.L_x_538:
[----:B------:R-:W-:Y:S05]  /*22ef0*/  BSYNC B1 ;  /* 0x0000000000017941 */ /* 0x000fea0003800000 */
.L_x_537:
        /* <DEDUP_REMOVED lines=13> */
.L_x_540:
[----:B------:R-:W-:Y:S05]  /*22fd0*/  BSYNC B1 ;  /* 0x0000000000017941 */ /* 0x000fea0003800000 */
.L_x_539:
        /* <DEDUP_REMOVED lines=13> */
.L_x_542:
[----:B------:R-:W-:Y:S05]  /*230b0*/  BSYNC B1 ;  /* 0x0000000000017941 */ /* 0x000fea0003800000 */
.L_x_541:
        /* <DEDUP_REMOVED lines=13> */
.L_x_544:
[----:B------:R-:W-:Y:S05]  /*23190*/  BSYNC B1 ;  /* 0x0000000000017941 */ /* 0x000fea0003800000 */
.L_x_543:
        /* <DEDUP_REMOVED lines=13> */
.L_x_546:
[----:B------:R-:W-:Y:S05]  /*23270*/  BSYNC B1 ;  /* 0x0000000000017941 */ /* 0x000fea0003800000 */
.L_x_545:
[----:B--234-:R-:W2:Y:S01]  /*23280*/  LDL.LU R3, [R1+0x444] ;  /* 0x0004440001037983 */ /* 0x01cea20000300800 */
[----:B-----5:R-:W-:Y:S01]  /*23290*/  LOP3.LUT R6, R6, 0xff, RZ, 0xc0, !PT ;  /* 0x000000ff06067812 */ /* 0x020fe200078ec0ff */
[----:B------:R-:W-:Y:S01]  /*232a0*/  BSSY B1, `(.L_x_547) ;  /* 0x000000b000017945 */ /* 0x000fe20003800000 */
[----:B------:R-:W-:Y:S02]  /*232b0*/  ISETP.LT.OR P2, PT, R0, 0xf9, !P1 ;  /* 0x000000f90000780c */ /* 0x000fe40004f41670 */
[----:B------:R-:W-:Y:S02]  /*232c0*/  F2FP.F16.E4M3.UNPACK_B R6, R6 ;  /* 0x00000006ff06723e */ /* 0x000fe400020006ff */
[----:B------:R-:W-:-:S03]  /*232d0*/  PRMT R2, RZ, 0x7610, R2 ;  /* 0x00007610ff027816 */ /* 0x000fc60000000002 */
[----:B------:R-:W-:-:S05]  /*232e0*/  HADD2.F32 R6, -RZ, R6.H0_H0 ;  /* 0x20000006ff067230 */ /* 0x000fca0000004100 */
[----:B------:R-:W-:-:S04]  /*232f0*/  FMUL R6, R6, UR21 ;  /* 0x0000001506067c20 */ /* 0x000fc80008400000 */
[----:B--2---:R-:W-:-:S05]  /*23300*/  FFMA R6, R3, UR20, R6 ;  /* 0x0000001403067c23 */ /* 0x004fca0008000006 */
[----:B------:R-:W-:-:S05]  /*23310*/  F2FP.SATFINITE.E4M3.F32.PACK_AB_MERGE_C R3, RZ, R6, RZ ;  /* 0x00000006ff03723e */ /* 0x000fca00048070ff */
[----:B------:R2:W-:Y:S01]  /*23320*/  @!P0 STG.E.U8 desc[UR14][R30.64+0xf9], R3 ;  /* 0x0000f9031e008986 */ /* 0x0005e2000c10110e */
[----:B------:R-:W-:Y:S05]  /*23330*/  @P2 BRA `(.L_x_548) ;  /* 0x0000000000042947 */ /* 0x000fea0003800000 */
[----:B------:R3:W5:Y:S02]  /*23340*/  LDG.E.U8 R2, desc[UR14][R4.64+0xf8] ;  /* 0x0000f80e04027981 */ /* 0x000764000c1e1100 */
.L_x_548:
[----:B------:R-:W-:Y:S05]  /*23350*/  BSYNC B1 ;  /* 0x0000000000017941 */ /* 0x000fea0003800000 */
.L_x_547:
[----:B--2---:R-:W2:Y:S01]  /*23360*/  LDL.LU R3, [R1+0x448] ;  /* 0x0004480001037983 */ /* 0x004ea20000300800 */
        /* <DEDUP_REMOVED lines=12> */
.L_x_550:
[----:B------:R-:W-:Y:S05]  /*23430*/  BSYNC B1 ;  /* 0x0000000000017941 */ /* 0x000fea0003800000 */
.L_x_549:
[----:B------:R-:W-:Y:S05]  /*23440*/  @P1 BRA `(.L_x_551) ;  /* 0x0000004800841947 */ /* 0x000fea0003800000 */
[----:B------:R-:W2:Y:S01]  /*23450*/  LDL.LU R2, [R1+0x44c] ;  /* 0x00044c0001027983 */ /* 0x000ea20000300800 */
[----:B-----5:R-:W-:-:S04]  /*23460*/  LOP3.LUT R0, R0, 0xff, RZ, 0xc0, !PT ;  /* 0x000000ff00007812 */ /* 0x020fc800078ec0ff */
[----:B------:R-:W-:-:S05]  /*23470*/  F2FP.F16.E4M3.UNPACK_B R0, R0 ;  /* 0x00000000ff00723e */ /* 0x000fca00020006ff */
[----:B------:R-:W-:-:S05]  /*23480*/  HADD2.F32 R0, -RZ, R0.H0_H0 ;  /* 0x20000000ff007230 */ /* 0x000fca0000004100 */
[----:B------:R-:W-:-:S04]  /*23490*/  FMUL R0, R0, UR21 ;  /* 0x0000001500007c20 */ /* 0x000fc80008400000 */
[----:B--2---:R-:W-:-:S05]  /*234a0*/  FFMA R0, R2, UR20, R0 ;  /* 0x0000001402007c23 */ /* 0x004fca0008000000 */
[----:B------:R-:W-:-:S05]  /*234b0*/  F2FP.SATFINITE.E4M3.F32.PACK_AB_MERGE_C R3, RZ, R0, RZ ;  /* 0x00000000ff03723e */ /* 0x000fca00048070ff */
[----:B------:R2:W-:Y:S01]  /*234c0*/  STG.E.U8 desc[UR14][R28.64+0xf9], R3 ;  /* 0x0000f9031c007986 */ /* 0x0005e2000c10110e */
[----:B------:R-:W-:Y:S05]  /*234d0*/  BRA `(.L_x_551) ;  /* 0x0000004800607947 */ /* 0x000fea0003800000 */
.L_x_38:
[----:B------:R-:W-:Y:S01]  /*234e0*/  ISETP.GE.AND P3, PT, R34, 0x1, PT ;  /* 0x000000012200780c */ /* 0x000fe20003f66270 */
[----:B-----5:R-:W-:Y:S01]  /*234f0*/  FMUL R2, R2, UR20 ;  /* 0x0000001402027c20 */ /* 0x020fe20008400000 */
[----:B------:R-:W2:Y:S02]  /*23500*/  LDL.LU R40, [R1+0x200] ;  /* 0x0002000001287983 */ /* 0x000ea40000300800 */
[----:B------:R-:W-:Y:S02]  /*23510*/  ISETP.LT.OR P0, PT, R0, 0x1, !P3 ;  /* 0x000000010000780c */ /* 0x000fe40005f01670 */
[----:B------:R-:W-:Y:S01]  /*23520*/  F2FP.SATFINITE.E4M3.F32.PACK_AB_MERGE_C R2, RZ, R2, RZ ;  /* 0x00000002ff02723e */ /* 0x000fe200048070ff */
[----:B------:R-:W-:Y:S01]  /*23530*/  FMUL R3, R3, UR20 ;  /* 0x0000001403037c20 */ /* 0x000fe20008400000 */
[----:B------:R-:W-:Y:S01]  /*23540*/  ISETP.GE.AND P2, PT, R34, 0x9, PT ;  /* 0x000000092200780c */ /* 0x000fe20003f46270 */
[----:B------:R-:W-:Y:S01]  /*23550*/  FMUL R4, R4, UR20 ;  /* 0x0000001404047c20 */ /* 0x000fe20008400000 */
[----:B------:R-:W-:Y:S01]  /*23560*/  FMUL R5, R5, UR20 ;  /* 0x0000001405057c20 */ /* 0x000fe20008400000 */
[----:B------:R-:W-:Y:S01]  /*23570*/  ISETP.LT.OR P1, PT, R0, 0x9, !P3 ;  /* 0x000000090000780c */ /* 0x000fe20005f21670 */
[----:B------:R-:W-:Y:S01]  /*23580*/  FMUL R6, R6, UR20 ;  /* 0x0000001406067c20 */ /* 0x000fe20008400000 */
[----:B------:R-:W-:Y:S01]  /*23590*/  ISETP.LT.OR P5, PT, R0, 0xa, !P3 ;  /* 0x0000000a0000780c */ /* 0x000fe20005fa1670 */
[----:B------:R-:W-:Y:S01]  /*235a0*/  FMUL R7, R7, UR20 ;  /* 0x0000001407077c20 */ /* 0x000fe20008400000 */
[----:B------:R-:W-:Y:S01]  /*235b0*/  FMUL R8, R8, UR20 ;  /* 0x0000001408087c20 */ /* 0x000fe20008400000 */
[----:B------:R-:W-:Y:S01]  /*235c0*/  FMUL R9, R9, UR20 ;  /* 0x0000001409097c20 */ /* 0x000fe20008400000 */
[----:B------:R-:W-:Y:S01]  /*235d0*/  @!P0 STG.E.U8 desc[UR14][R24.64], R2 ;  /* 0x0000000218008986 */ /* 0x000fe2000c10110e */
[----:B------:R-:W-:-:S02]  /*235e0*/  ISETP.LT.OR P0, PT, R0, 0x2, !P3 ;  /* 0x000000020000780c */ /* 0x000fc40005f01670 */
[----:B------:R-:W-:Y:S01]  /*235f0*/  F2FP.SATFINITE.E4M3.F32.PACK_AB_MERGE_C R3, RZ, R3, RZ ;  /* 0x00000003ff03723e */ /* 0x000fe200048070ff */
[----:B------:R-:W-:Y:S01]  /*23600*/  FMUL R10, R10, UR20 ;  /* 0x000000140a0a7c20 */ /* 0x000fe20008400000 */
[----:B------:R-:W-:Y:S01]  /*23610*/  F2FP.SATFINITE.E4M3.F32.PACK_AB_MERGE_C R4, RZ, R4, RZ ;  /* 0x00000004ff04723e */ /* 0x000fe200048070ff */
[----:B------:R-:W-:Y:S01]  /*23620*/  FMUL R11, R11, UR20 ;  /* 0x000000140b0b7c20 */ /* 0x000fe20008400000 */
[----:B------:R-:W-:Y:S01]  /*23630*/  FMUL R12, R12, UR20 ;  /* 0x000000140c0c7c20 */ /* 0x000fe20008400000 */
[----:B------:R-:W-:Y:S01]  /*23640*/  FMUL R13, R13, UR20 ;  /* 0x000000140d0d7c20 */ /* 0x000fe20008400000 */
[----:B------:R-:W-:Y:S01]  /*23650*/  FMUL R14, R14, UR20 ;  /* 0x000000140e0e7c20 */ /* 0x000fe20008400000 */
[----:B------:R-:W-:Y:S01]  /*23660*/  FMUL R15, R15, UR20 ;  /* 0x000000140f0f7c20 */ /* 0x000fe20008400000 */
[----:B------:R-:W-:Y:S01]  /*23670*/  FMUL R16, R16, UR20 ;  /* 0x0000001410107c20 */ /* 0x000fe20008400000 */
[----:B------:R-:W-:Y:S01]  /*23680*/  FMUL R17, R17, UR20 ;  /* 0x0000001411117c20 */ /* 0x000fe20008400000 */
[----:B------:R-:W-:Y:S01]  /*23690*/  FMUL R18, R18, UR20 ;  /* 0x0000001412127c20 */ /* 0x000fe20008400000 */
[----:B------:R0:W-:Y:S01]  /*236a0*/  @!P0 STG.E.U8 desc[UR14][R24.64+0x1], R3 ;  /* 0x0000010318008986 */ /* 0x0001e2000c10110e */
[----:B------:R-:W-:-:S02]  /*236b0*/  ISETP.LT.OR P0, PT, R0, 0x1, !P2 ;  /* 0x000000010000780c */ /* 0x000fc40005701670 */
[----:B------:R-:W-:Y:S01]  /*236c0*/  F2FP.SATFINITE.E4M3.F32.PACK_AB_MERGE_C R5, RZ, R5, RZ ;  /* 0x00000005ff05723e */ /* 0x000fe200048070ff */
[----:B------:R-:W-:Y:S01]  /*236d0*/  FMUL R19, R19, UR20 ;  /* 0x0000001413137c20 */ /* 0x000fe20008400000 */
[----:B------:R-:W-:Y:S01]  /*236e0*/  FMUL R20, R20, UR20 ;  /* 0x0000001414147c20 */ /* 0x000fe20008400000 */
[----:B------:R-:W-:Y:S01]  /*236f0*/  FMUL R21, R21, UR20 ;  /* 0x0000001415157c20 */ /* 0x000fe20008400000 */
[----:B------:R-:W3:Y:S07]  /*23700*/  LDL.LU R39, [R1+0x204] ;  /* 0x0002040001277983 */ /* 0x000eee0000300800 */
[----:B------:R-:W-:Y:S01]  /*23710*/  @!P0 STG.E.U8 desc[UR14][R26.64], R4 ;  /* 0x000000041a008986 */ /* 0x000fe2000c10110e */
[----:B------:R-:W-:-:S02]  /*23720*/  ISETP.LT.OR P0, PT, R0, 0x2, !P2 ;  /* 0x000000020000780c */ /* 0x000fc40005701670 */
[----:B------:R-:W-:Y:S01]  /*23730*/  F2FP.SATFINITE.E4M3.F32.PACK_AB_MERGE_C R6, RZ, R6, RZ ;  /* 0x00000006ff06723e */ /* 0x000fe200048070ff */
[----:B------:R-:W-:Y:S01]  /*23740*/  FMUL R22, R22, UR20 ;  /* 0x0000001416167c20 */ /* 0x000fe20008400000 */
[----:B------:R-:W-:Y:S01]  /*23750*/  F2FP.SATFINITE.E4M3.F32.PACK_AB_MERGE_C R7, RZ, R7, RZ ;  /* 0x00000007ff07723e */ /* 0x000fe200048070ff */
[----:B------:R-:W4:Y:S08]  /*23760*/  LDL.LU R35, [R1+0x208] ;  /* 0x0002080001237983 */ /* 0x000f300000300800 */
[----:B------:R1:W-:Y:S01]  /*23770*/  @!P0 STG.E.U8 desc[UR14][R26.64+0x1], R5 ;  /* 0x000001051a008986 */ /* 0x0003e2000c10110e */
[----:B------:R-:W-:-:S02]  /*23780*/  ISETP.LT.OR P0, PT, R0, 0x9, !P2 ;  /* 0x000000090000780c */ /* 0x000fc40005701670 */
[----:B------:R-:W-:Y:S01]  /*23790*/  F2FP.SATFINITE.E4M3.F32.PACK_AB_MERGE_C R8, RZ, R8, RZ ;  /* 0x00000008ff08723e */ /* 0x000fe200048070ff */
[----:B------:R-:W-:Y:S01]  /*237a0*/  @!P1 STG.E.U8 desc[UR14][R24.64+0x8], R6 ;  /* 0x0000080618009986 */ /* 0x000fe2000c10110e */
[----:B------:R-:W-:-:S03]  /*237b0*/  ISETP.LT.OR P1, PT, R0, 0xa, !P2 ;  /* 0x0000000a0000780c */ /* 0x000fc60005721670 */
[----:B------:R-:W-:Y:S01]  /*237c0*/  @!P5 STG.E.U8 desc[UR14][R24.64+0x9], R7 ;  /* 0x000009071800d986 */ /* 0x000fe2000c10110e */
[C---:B------:R-:W-:Y:S02]  /*237d0*/  ISETP.LT.OR P5, PT, R0.reuse, 0x11, !P3 ;  /* 0x000000110000780c */ /* 0x040fe40005fa1670 */
[----:B------:R-:W-:Y:S01]  /*237e0*/  F2FP.SATFINITE.E4M3.F32.PACK_AB_MERGE_C R9, RZ, R9, RZ ;  /* 0x00000009ff09723e */ /* 0x000fe200048070ff */
[----:B------:R-:W-:Y:S01]  /*237f0*/  FMUL R23, R23, UR20 ;  /* 0x0000001417177c20 */ /* 0x000fe20008400000 */
[----:B------:R-:W-:Y:S01]  /*23800*/  F2FP.SATFINITE.E4M3.F32.PACK_AB_MERGE_C R10, RZ, R10, RZ ;  /* 0x0000000aff0a723e */ /* 0x000fe200048070ff */
[----:B------:R-:W-:Y:S01]  /*23810*/  @!P0 STG.E.U8 desc[UR14][R26.64+0x8], R8 ;  /* 0x000008081a008986 */ /* 0x000fe2000c10110e */
[C---:B------:R-:W-:Y:S02]  /*23820*/  ISETP.LT.OR P0, PT, R0.reuse, 0x12, !P3 ;  /* 0x000000120000780c */ /* 0x040fe40005f01670 */
[----:B------:R-:W-:Y:S01]  /*23830*/  F2FP.SATFINITE.E4M3.F32.PACK_AB_MERGE_C R11, RZ, R11, RZ ;  /* 0x0000000bff0b723e */ /* 0x000fe200048070ff */
[----:B------:R-:W-:Y:S01]  /*23840*/  @!P1 STG.E.U8 desc[UR14][R26.64+0x9], R9 ;  /* 0x000009091a009986 */ /* 0x000fe2000c10110e */
[----:B------:R-:W-:-:S03]  /*23850*/  ISETP.LT.OR P1, PT, R0, 0x11, !P2 ;  /* 0x000000110000780c */ /* 0x000fc60005721670 */
[----:B------:R-:W-:Y:S01]  /*23860*/  @!P5 STG.E.U8 desc[UR14][R24.64+0x10], R10 ;  /* 0x0000100a1800d986 */ /* 0x000fe2000c10110e */
[C---:B------:R-:W-:Y:S02]  /*23870*/  ISETP.LT.OR P5, PT, R0.reuse, 0x12, !P2 ;  /* 0x000000120000780c */ /* 0x040fe400057a1670 */
[----:B------:R-:W-:Y:S01]  /*23880*/  F2FP.SATFINITE.E4M3.F32.PACK_AB_MERGE_C R12, RZ, R12, RZ ;  /* 0x0000000cff0c723e */ /* 0x000fe200048070ff */
[----:B------:R-:W3:Y:S04]  /*23890*/  LDL.LU R33, [R1+0x20c] ;  /* 0x00020c0001217983 */ /* 0x000ee80000300800 */
[----:B------:R-:W-:Y:S01]  /*238a0*/  @!P0 STG.E.U8 desc[UR14][R24.64+0x11], R11 ;  /* 0x0000110b18008986 */ /* 0x000fe2000c10110e */
[----:B------:R-:W-:Y:S02]  /*238b0*/  ISETP.LT.OR P0, PT, R0, 0x19, !P3 ;  /* 0x000000190000780c */ /* 0x000fe40005f01670 */
[----:B------:R-:W-:-:S02]  /*238c0*/  F2FP.SATFINITE.E4M3.F32.PACK_AB_MERGE_C R13, RZ, R13, RZ ;  /* 0x0000000dff0d723e */ /* 0x000fc400048070ff */
[----:B------:R-:W-:Y:S01]  /*238d0*/  F2FP.SATFINITE.E4M3.F32.PACK_AB_MERGE_C R14, RZ, R14, RZ ;  /* 0x0000000eff0e723e */ /* 0x000fe200048070ff */
[----:B------:R-:W-:Y:S01]  /*238e0*/  @!P1 STG.E.U8 desc[UR14][R26.64+0x10], R12 ;  /* 0x0000100c1a009986 */ /* 0x000fe2000c10110e */
[----:B------:R-:W-:-:S03]  /*238f0*/  ISETP.LT.OR P1, PT, R0, 0x1a, !P3 ;  /* 0x0000001a0000780c */ /* 0x000fc60005f21670 */
[----:B------:R-:W-:Y:S01]  /*23900*/  @!P5 STG.E.U8 desc[UR14][R26.64+0x11], R13 ;  /* 0x0000110d1a00d986 */ /* 0x000fe2000c10110e */
[----:B------:R-:W-:-:S03]  /*23910*/  ISETP.LT.OR P5, PT, R0, 0x19, !P2 ;  /* 0x000000190000780c */ /* 0x000fc600057a1670 */
[----:B------:R-:W-:Y:S01]  /*23920*/  @!P0 STG.E.U8 desc[UR14][R24.64+0x18], R14 ;  /* 0x0000180e18008986 */ /* 0x000fe2000c10110e */
[C---:B------:R-:W-:Y:S02]  /*23930*/  ISETP.LT.OR P0, PT, R0.reuse, 0x1a, !P2 ;  /* 0x0000001a0000780c */ /* 0x040fe40005701670 */
[----:B------:R-:W-:Y:S01]  /*23940*/  F2FP.SATFINITE.E4M3.F32.PACK_AB_MERGE_C R15, RZ, R15, RZ ;  /* 0x0000000fff0f723e */ /* 0x000fe200048070ff */
[----:B------:R-:W3:Y:S01]  /*23950*/  LDL.LU R32, [R1+0x210] ;  /* 0x0002100001207983 */ /* 0x000ee20000300800 */
[----:B------:R-:W-:Y:S02]  /*23960*/  F2FP.SATFINITE.E4M3.F32.PACK_AB_MERGE_C R16, RZ, R16, RZ ;  /* 0x00000010ff10723e */ /* 0x000fe400048070ff */
[----:B------:R-:W-:Y:S01]  /*23970*/  F2FP.SATFINITE.E4M3.F32.PACK_AB_MERGE_C R17, RZ, R17, RZ ;  /* 0x00000011ff11723e */ /* 0x000fe200048070ff */
[----:B------:R-:W-:Y:S01]  /*23980*/  @!P1 STG.E.U8 desc[UR14][R24.64+0x19], R15 ;  /* 0x0000190f18009986 */ /* 0x000fe2000c10110e */
[----:B------:R-:W-:-:S03]  /*23990*/  ISETP.LT.OR P1, PT, R0, 0x21, !P3 ;  /* 0x000000210000780c */ /* 0x000fc60005f21670 */
[----:B------:R-:W-:Y:S01]  /*239a0*/  @!P5 STG.E.U8 desc[UR14][R26.64+0x18], R16 ;  /* 0x000018101a00d986 */ /* 0x000fe2000c10110e */
[----:B------:R-:W-:-:S03]  /*239b0*/  ISETP.LT.OR P5, PT, R0, 0x22, !P3 ;  /* 0x000000220000780c */ /* 0x000fc60005fa1670 */
[----:B------:R-:W-:Y:S01]  /*239c0*/  @!P0 STG.E.U8 desc[UR14][R26.64+0x19], R17 ;  /* 0x000019111a008986 */ /* 0x000fe2000c10110e */
[----:B------:R-:W-:Y:S02]  /*239d0*/  ISETP.LT.OR P0, PT, R0, 0x21, !P2 ;  /* 0x000000210000780c */ /* 0x000fe40005701670 */
[----:B------:R-:W-:Y:S01]  /*239e0*/  F2FP.SATFINITE.E4M3.F32.PACK_AB_MERGE_C R18, RZ, R18, RZ ;  /* 0x00000012ff12723e */ /* 0x000fe200048070ff */
[----:B------:R-:W-:Y:S01]  /*239f0*/  FMUL R152, R152, UR20 ;  /* 0x0000001498987c20 */ /* 0x000fe20008400000 */
[----:B------:R-:W-:Y:S01]  /*23a00*/  F2FP.SATFINITE.E4M3.F32.PACK_AB_MERGE_C R19, RZ, R19, RZ ;  /* 0x00000013ff13723e */ /* 0x000fe200048070ff */
[----:B------:R-:W-:Y:S01]  /*23a10*/  FMUL R153, R153, UR20 ;  /* 0x0000001499997c20 */ /* 0x000fe20008400000 */
        /* <DEDUP_REMOVED lines=24> */
[C---:B------:R-:W-:Y:S02]  /*23ba0*/  ISETP.LT.OR P1, PT, R0.reuse, 0x32, !P3 ;  /* 0x000000320000780c */ /* 0x040fe40005f21670 */
[C---:B------:R-:W-:Y:S01]  /*23bb0*/  ISETP.LT.OR P6, PT, R0.reuse, 0x32, !P2 ;  /* 0x000000320000780c */ /* 0x040fe200057c1670 */
[----:B------:R-:W-:Y:S01]  /*23bc0*/  @!P5 STG.E.U8 desc[UR14][R26.64+0x29], R153 ;  /* 0x000029991a00d986 */ /* 0x000fe2000c10110e */
[----:B------:R-:W-:-:S03]  /*23bd0*/  ISETP.LT.OR P5, PT, R0, 0x31, !P2 ;  /* 0x000000310000780c */ /* 0x000fc600057a1670 */
[----:B------:R-:W-:Y:S01]  /*23be0*/  @!P0 STG.E.U8 desc[UR14][R24.64+0x30], R154 ;  /* 0x0000309a18008986 */ /* 0x000fe2000c10110e */
[----:B------:R-:W-:Y:S01]  /*23bf0*/  ISETP.LT.OR P0, PT, R0, 0x39, !P3 ;  /* 0x000000390000780c */ /* 0x000fe20005f01670 */
[----:B------:R-:W-:Y:S01]  /*23c00*/  FMUL R158, R158, UR20 ;  /* 0x000000149e9e7c20 */ /* 0x000fe20008400000 */
[----:B------:R-:W-:Y:S01]  /*23c10*/  F2FP.SATFINITE.E4M3.F32.PACK_AB_MERGE_C R155, RZ, R155, RZ ;  /* 0x0000009bff9b723e */ /* 0x000fe200048070ff */
[----:B------:R-:W-:Y:S01]  /*23c20*/  FMUL R159, R159, UR20 ;  /* 0x000000149f9f7c20 */ /* 0x000fe20008400000 */
        /* <DEDUP_REMOVED lines=36> */
[----:B0-----:R-:W-:Y:S01]  /*23e70*/  F2FP.SATFINITE.E4M3.F32.PACK_AB_MERGE_C R3, RZ, R166, RZ ;  /* 0x000000a6ff03723e */ /* 0x001fe200048070ff */
[----:B------:R-:W-:Y:S01]  /*23e80*/  @!P1 STG.E.U8 desc[UR14][R24.64+0x41], R163 ;  /* 0x000041a318009986 */ /* 0x000fe2000c10110e */
[----:B------:R-:W-:-:S03]  /*23e90*/  ISETP.LT.OR P1, PT, R0, 0x4a, !P3 ;  /* 0x0000004a0000780c */ /* 0x000fc60005f21670 */
[----:B------:R-:W-:Y:S01]  /*23ea0*/  @!P5 STG.E.U8 desc[UR14][R26.64+0x40], R164 ;  /* 0x000040a41a00d986 */ /* 0x000fe2000c10110e */
[----:B------:R-:W-:-:S03]  /*23eb0*/  ISETP.LT.OR P5, PT, R0, 0x49, !P2 ;  /* 0x000000490000780c */ /* 0x000fc600057a1670 */
[----:B------:R-:W-:Y:S01]  /*23ec0*/  @!P6 STG.E.U8 desc[UR14][R26.64+0x41], R165 ;  /* 0x000041a51a00e986 */ /* 0x000fe2000c10110e */
[----:B------:R-:W-:-:S03]  /*23ed0*/  ISETP.LT.OR P6, PT, R0, 0x4a, !P2 ;  /* 0x0000004a0000780c */ /* 0x000fc600057c1670 */
[----:B------:R0:W-:Y:S01]  /*23ee0*/  @!P0 STG.E.U8 desc[UR14][R24.64+0x48], R3 ;  /* 0x0000480318008986 */ /* 0x0001e2000c10110e */
[----:B------:R-:W-:Y:S01]  /*23ef0*/  ISETP.LT.OR P0, PT, R0, 0x51, !P3 ;  /* 0x000000510000780c */ /* 0x000fe20005f01670 */
[----:B------:R-:W-:Y:S01]  /*23f00*/  FMUL R170, R170, UR20 ;  /* 0x00000014aaaa7c20 */ /* 0x000fe20008400000 */
[----:B------:R-:W-:Y:S01]  /*23f10*/  F2FP.SATFINITE.E4M3.F32.PACK_AB_MERGE_C R167, RZ, R167, RZ ;  /* 0x000000a7ffa7723e */ /* 0x000fe200048070ff */
[----:B------:R-:W-:Y:S01]  /*23f20*/  FMUL R171, R171, UR20 ;  /* 0x00000014abab7c20 */ /* 0x000fe20008400000 */
[----:B-1----:R-:W-:Y:S01]  /*23f30*/  F2FP.SATFINITE.E4M3.F32.PACK_AB_MERGE_C R5, RZ, R168, RZ ;  /* 0x000000a8ff05723e */ /* 0x002fe200048070ff */
[----:B------:R-:W-:Y:S01]  /*23f40*/  FMUL R172, R172, UR20 ;  /* 0x00000014acac7c20 */ /* 0x000fe20008400000 */
[----:B------:R-:W-:Y:S01]  /*23f50*/  F2FP.SATFINITE.E4M3.F32.PACK_AB_MERGE_C R169, RZ, R169, RZ ;  /* 0x000000a9ffa9723e */ /* 0x000fe200048070ff */
[----:B------:R-:W-:Y:S01]  /*23f60*/  @!P1 STG.E.U8 desc[UR14][R24.64+0x49], R167 ;  /* 0x000049a718009986 */ /* 0x000fe2000c10110e */
[----:B0-----:R-:W-:-:S03]  /*23f70*/  F2FP.SATFINITE.E4M3.F32.PACK_AB_MERGE_C R3, RZ, R170, RZ ;  /* 0x000000aaff03723e */ /* 0x001fc600048070ff */
[----:B------:R0:W-:Y:S01]  /*23f80*/  @!P5 STG.E.U8 desc[UR14][R26.64+0x48], R5 ;  /* 0x000048051a00d986 */ /* 0x0001e2000c10110e */
[C---:B------:R-:W-:Y:S02]  /*23f90*/  ISETP.LT.OR P1, PT, R0.reuse, 0x52, !P3 ;  /* 0x000000520000780c */ /* 0x040fe40005f21670 */
[C---:B------:R-:W-:Y:S01]  /*23fa0*/  ISETP.LT.OR P5, PT, R0.reuse, 0x51, !P2 ;  /* 0x000000510000780c */ /* 0x040fe200057a1670 */
[----:B------:R-:W-:Y:S01]  /*23fb0*/  @!P6 STG.E.U8 desc[UR14][R26.64+0x49], R169 ;  /* 0x000049a91a00e986 */ /* 0x000fe2000c10110e */
[----:B------:R-:W-:-:S03]  /*23fc0*/  ISETP.LT.OR P6, PT, R0, 0x52, !P2 ;  /* 0x000000520000780c */ /* 0x000fc600057c1670 */
[----:B------:R1:W-:Y:S01]  /*23fd0*/  @!P0 STG.E.U8 desc[UR14][R24.64+0x50], R3 ;  /* 0x0000500318008986 */ /* 0x0003e2000c10110e */
[----:B------:R-:W-:Y:S01]  /*23fe0*/  ISETP.LT.OR P0, PT, R0, 0x59, !P3 ;  /* 0x000000590000780c */ /* 0x000fe20005f01670 */
[----:B------:R-:W-:Y:S01]  /*23ff0*/  FMUL R173, R173, UR20 ;  /* 0x00000014adad7c20 */ /* 0x000fe20008400000 */
[----:B------:R-:W-:Y:S01]  /*24000*/  FMUL R174, R174, UR20 ;  /* 0x00000014aeae7c20 */ /* 0x000fe20008400000 */
[----:B------:R-:W-:Y:S01]  /*24010*/  F2FP.SATFINITE.E4M3.F32.PACK_AB_MERGE_C R171, RZ, R171, RZ ;  /* 0x000000abffab723e */ /* 0x000fe200048070ff */
[----:B------:R-:W-:Y:S01]  /*24020*/  FMUL R175, R175, UR20 ;  /* 0x00000014afaf7c20 */ /* 0x000fe20008400000 */
[----:B0-----:R-:W-:Y:S01]  /*24030*/  F2FP.SATFINITE.E4M3.F32.PACK_AB_MERGE_C R5, RZ, R172, RZ ;  /* 0x000000acff05723e */ /* 0x001fe200048070ff */
[----:B------:R-:W-:Y:S01]  /*24040*/  FMUL R176, R176, UR20 ;  /* 0x00000014b0b07c20 */ /* 0x000fe20008400000 */
[----:B------:R-:W-:Y:S01]  /*24050*/  F2FP.SATFINITE.E4M3.F32.PACK_AB_MERGE_C R173, RZ, R173, RZ ;  /* 0x000000adffad723e */ /* 0x000fe200048070ff */
[----:B------:R-:W-:Y:S01]  /*24060*/  @!P1 STG.E.U8 desc[UR14][R24.64+0x51], R171 ;  /* 0x000051ab18009986 */ /* 0x000fe2000c10110e */
[----:B-1----:R-:W-:-:S03]  /*24070*/  F2FP.SATFINITE.E4M3.F32.PACK_AB_MERGE_C R3, RZ, R174, RZ ;  /* 0x000000aeff03723e */ /* 0x002fc600048070ff */
        /* <DEDUP_REMOVED lines=220> */
[----:B------:R-:W3:Y:S01]  /*24e40*/  LDL.LU R38, [R1+0x214] ;  /* 0x0002140001267983 */ /* 0x000ee20000300800 */
[----:B------:R-:W-:Y:S02]  /*24e50*/  F2FP.SATFINITE.E4M3.F32.PACK_AB_MERGE_C R229, RZ, R229, RZ ;  /* 0x000000e5ffe5723e */ /* 0x000fe400048070ff */
[----:B-1----:R-:W-:Y:S01]  /*24e60*/  F2FP.SATFINITE.E4M3.F32.PACK_AB_MERGE_C R3, RZ, R230, RZ ;  /* 0x000000e6ff03723e */ /* 0x002fe200048070ff */
[----:B------:R-:W-:Y:S01]  /*24e70*/  @!P1 STG.E.U8 desc[UR14][R24.64+0xc1], R227 ;  /* 0x0000c1e318009986 */ /* 0x000fe2000c10110e */
[----:B------:R-:W-:-:S03]  /*24e80*/  ISETP.LT.OR P1, PT, R0, 0xca, !P3 ;  /* 0x000000ca0000780c */ /* 0x000fc60005f21670 */
[----:B------:R0:W-:Y:S01]  /*24e90*/  @!P5 STG.E.U8 desc[UR14][R26.64+0xc0], R5 ;  /* 0x0000c0051a00d986 */ /* 0x0001e2000c10110e */
[----:B------:R-:W-:-:S03]  /*24ea0*/  ISETP.LT.OR P5, PT, R0, 0xc9, !P2 ;  /* 0x000000c90000780c */ /* 0x000fc600057a1670 */
[----:B------:R-:W-:Y:S01]  /*24eb0*/  @!P6 STG.E.U8 desc[UR14][R26.64+0xc1], R229 ;  /* 0x0000c1e51a00e986 */ /* 0x000fe2000c10110e */
[----:B------:R-:W-:-:S03]  /*24ec0*/  ISETP.LT.OR P6, PT, R0, 0xca, !P2 ;  /* 0x000000ca0000780c */ /* 0x000fc600057c1670 */
[----:B------:R3:W-:Y:S01]  /*24ed0*/  @!P0 STG.E.U8 desc[UR14][R24.64+0xc8], R3 ;  /* 0x0000c80318008986 */ /* 0x0007e2000c10110e */
[----:B------:R-:W-:Y:S01]  /*24ee0*/  ISETP.LT.OR P0, PT, R0, 0xd1, !P3 ;  /* 0x000000d10000780c */ /* 0x000fe20005f01670 */
[----:B------:R-:W-:Y:S01]  /*24ef0*/  FMUL R232, R232, UR20 ;  /* 0x00000014e8e87c20 */ /* 0x000fe20008400000 */
[----:B------:R-:W-:Y:S01]  /*24f00*/  FMUL R233, R233, UR20 ;  /* 0x00000014e9e97c20 */ /* 0x000fe20008400000 */
[----:B------:R-:W3:Y:S01]  /*24f10*/  LDL.LU R37, [R1+0x218] ;  /* 0x0002180001257983 */ /* 0x000ee20000300800 */
[----:B------:R-:W-:Y:S01]  /*24f20*/  FMUL R234, R234, UR20 ;  /* 0x00000014eaea7c20 */ /* 0x000fe20008400000 */
[----:B------:R-:W-:Y:S02]  /*24f30*/  F2FP.SATFINITE.E4M3.F32.PACK_AB_MERGE_C R231, RZ, R231, RZ ;  /* 0x000000e7ffe7723e */ /* 0x000fe400048070ff */
[----:B------:R-:W3:Y:S01]  /*24f40*/  LDL.LU R36, [R1+0x21c] ;  /* 0x00021c0001247983 */ /* 0x000ee20000300800 */
[----:B0-----:R-:W-:Y:S01]  /*24f50*/  F2FP.SATFINITE.E4M3.F32.PACK_AB_MERGE_C R5, RZ, R232, RZ ;  /* 0x000000e8ff05723e */ /* 0x001fe200048070ff */
[----:B--2---:R-:W-:Y:S01]  /*24f60*/  FMUL R2, R40, UR20 ;  /* 0x0000001428027c20 */ /* 0x004fe20008400000 */
[----:B------:R-:W-:Y:S01]  /*24f70*/  F2FP.SATFINITE.E4M3.F32.PACK_AB_MERGE_C R233, RZ, R233, RZ ;  /* 0x000000e9ffe9723e */ /* 0x000fe200048070ff */
[----:B----4-:R-:W-:Y:S01]  /*24f80*/  FMUL R4, R35, UR20 ;  /* 0x0000001423047c20 */ /* 0x010fe20008400000 */
[----:B------:R-:W-:Y:S01]  /*24f90*/  F2FP.SATFINITE.E4M3.F32.PACK_AB_MERGE_C R7, RZ, R234, RZ ;  /* 0x000000eaff07723e */ /* 0x000fe200048070ff */
[----:B------:R-:W2:Y:S01]  /*24fa0*/  LDL.LU R35, [R1+0x220] ;  /* 0x0002200001237983 */ /* 0x000ea20000300800 */
[----:B------:R-:W-:Y:S01]  /*24fb0*/  FMUL R235, R235, UR20 ;  /* 0x00000014ebeb7c20 */ /* 0x000fe20008400000 */
[----:B------:R-:W-:Y:S01]  /*24fc0*/  FMUL R236, R236, UR20 ;  /* 0x00000014ecec7c20 */ /* 0x000fe20008400000 */
[----:B---3--:R-:W-:Y:S01]  /*24fd0*/  FMUL R3, R39, UR20 ;  /* 0x0000001427037c20 */ /* 0x008fe20008400000 */
[----:B------:R-:W-:Y:S01]  /*24fe0*/  @!P1 STG.E.U8 desc[UR14][R24.64+0xc9], R231 ;  /* 0x0000c9e718009986 */ /* 0x000fe2000c10110e */
[C---:B------:R-:W-:Y:S01]  /*24ff0*/  ISETP.LT.OR P1, PT, R0.reuse, 0xd2, !P3 ;  /* 0x000000d20000780c */ /* 0x040fe20005f21670 */
[----:B------:R-:W-:Y:S01]  /*25000*/  FMUL R237, R237, UR20 ;  /* 0x00000014eded7c20 */ /* 0x000fe20008400000 */
[----:B------:R-:W-:Y:S01]  /*25010*/  F2FP.SATFINITE.E4M3.F32.PACK_AB_MERGE_C R235, RZ, R235, RZ ;  /* 0x000000ebffeb723e */ /* 0x000fe200048070ff */
[----:B------:R0:W-:Y:S01]  /*25020*/  @!P5 STG.E.U8 desc[UR14][R26.64+0xc8], R5 ;  /* 0x0000c8051a00d986 */ /* 0x0001e2000c10110e */
[----:B------:R-:W-:-:S02]  /*25030*/  ISETP.LT.OR P5, PT, R0, 0xd1, !P2 ;  /* 0x000000d10000780c */ /* 0x000fc400057a1670 */
[----:B------:R-:W-:Y:S01]  /*25040*/  F2FP.SATFINITE.E4M3.F32.PACK_AB_MERGE_C R9, RZ, R236, RZ ;  /* 0x000000ecff09723e */ /* 0x000fe200048070ff */
[----:B------:R-:W-:Y:S01]  /*25050*/  @!P6 STG.E.U8 desc[UR14][R26.64+0xc9], R233 ;  /* 0x0000c9e91a00e986 */ /* 0x000fe2000c10110e */
[C---:B------:R-:W-:Y:S02]  /*25060*/  ISETP.LT.OR P6, PT, R0.reuse, 0xd2, !P2 ;  /* 0x000000d20000780c */ /* 0x040fe400057c1670 */
[----:B------:R-:W-:Y:S01]  /*25070*/  F2FP.SATFINITE.E4M3.F32.PACK_AB_MERGE_C R237, RZ, R237, RZ ;  /* 0x000000edffed723e */ /* 0x000fe200048070ff */
[----:B------:R1:W-:Y:S01]  /*25080*/  @!P0 STG.E.U8 desc[UR14][R24.64+0xd0], R7 ;  /* 0x0000d00718008986 */ /* 0x0003e2000c10110e */
[C---:B------:R-:W-:Y:S01]  /*25090*/  ISETP.LT.OR P0, PT, R0.reuse, 0xd9, !P3 ;  /* 0x000000d90000780c */ /* 0x040fe20005f01670 */
[----:B0-----:R-:W-:Y:S02]  /*250a0*/  FMUL R5, R33, UR20 ;  /* 0x0000001421057c20 */ /* 0x001fe40008400000 */
[----:B------:R-:W-:Y:S01]  /*250b0*/  @!P1 STG.E.U8 desc[UR14][R24.64+0xd1], R235 ;  /* 0x0000d1eb18009986 */ /* 0x000fe2000c10110e */
[----:B------:R-:W-:-:S03]  /*250c0*/  ISETP.LT.OR P1, PT, R0, 0xda, !P3 ;  /* 0x000000da0000780c */ /* 0x000fc60005f21670 */
[----:B------:R-:W3:Y:S01]  /*250d0*/  LDL.LU R33, [R1+0x224] ;  /* 0x0002240001217983 */ /* 0x000ee20000300800 */
[----:B-1----:R-:W-:Y:S01]  /*250e0*/  F2FP.SATFINITE.E4M3.F32.PACK_AB_MERGE_C R7, RZ, R2, RZ ;  /* 0x00000002ff07723e */ /* 0x002fe200048070ff */
[----:B------:R-:W-:Y:S02]  /*250f0*/  FMUL R2, R32, UR20 ;  /* 0x0000001420027c20 */ /* 0x000fe40008400000 */
[----:B------:R-:W4:Y:S04]  /*25100*/  LDL.LU R40, [R1+0x228] ;  /* 0x0002280001287983 */ /* 0x000f280000300800 */
[----:B------:R-:W4:Y:S04]  /*25110*/  LDL.LU R32, [R1+0x22c] ;  /* 0x00022c0001207983 */ /* 0x000f280000300800 */
[----:B------:R-:W4:Y:S01]  /*25120*/  LDL.LU R39, [R1+0x230] ;  /* 0x0002300001277983 */ /* 0x000f220000300800 */
[----:B------:R-:W-:-:S03]  /*25130*/  F2FP.SATFINITE.E4M3.F32.PACK_AB_MERGE_C R11, RZ, R4, RZ ;  /* 0x00000004ff0b723e */ /* 0x000fc600048070ff */
[----:B------:R0:W-:Y:S01]  /*25140*/  @!P5 STG.E.U8 desc[UR14][R26.64+0xd0], R9 ;  /* 0x0000d0091a00d986 */ /* 0x0001e2000c10110e */
[C---:B------:R-:W-:Y:S02]  /*25150*/  ISETP.LT.OR P5, PT, R0.reuse, 0xd9, !P2 ;  /* 0x000000d90000780c */ /* 0x040fe400057a1670 */
[----:B------:R-:W-:Y:S01]  /*25160*/  F2FP.SATFINITE.E4M3.F32.PACK_AB_MERGE_C R13, RZ, R5, RZ ;  /* 0x00000005ff0d723e */ /* 0x000fe200048070ff */
[----:B------:R-:W-:Y:S01]  /*25170*/  @!P6 STG.E.U8 desc[UR14][R26.64+0xd1], R237 ;  /* 0x0000d1ed1a00e986 */ /* 0x000fe2000c10110e */
[----:B------:R-:W-:Y:S02]  /*25180*/  ISETP.LT.OR P6, PT, R0, 0xda, !P2 ;  /* 0x000000da0000780c */ /* 0x000fe400057c1670 */
[----:B0-----:R-:W-:Y:S01]  /*25190*/  F2FP.SATFINITE.E4M3.F32.PACK_AB_MERGE_C R9, RZ, R3, RZ ;  /* 0x00000003ff09723e */ /* 0x001fe200048070ff */
[----:B------:R0:W-:Y:S04]  /*251a0*/  @!P0 STG.E.U8 desc[UR14][R24.64+0xd8], R7 ;  /* 0x0000d80718008986 */ /* 0x0001e8000c10110e */
[----:B------:R1:W-:Y:S01]  /*251b0*/  @!P1 STG.E.U8 desc[UR14][R24.64+0xd9], R9 ;  /* 0x0000d90918009986 */ /* 0x0003e2000c10110e */
[----:B0-----:R-:W-:-:S03]  /*251c0*/  F2FP.SATFINITE.E4M3.F32.PACK_AB_MERGE_C R7, RZ, R2, RZ ;  /* 0x00000002ff07723e */ /* 0x001fc600048070ff */
[----:B------:R0:W-:Y:S01]  /*251d0*/  @!P5 STG.E.U8 desc[UR14][R26.64+0xd8], R11 ;  /* 0x0000d80b1a00d986 */ /* 0x0001e2000c10110e */
[----:B------:R-:W-:-:S03]  /*251e0*/  FMUL R3, R38, UR20 ;  /* 0x0000001426037c20 */ /* 0x000fc60008400000 */
[----:B------:R-:W4:Y:S02]  /*251f0*/  LDL.LU R38, [R1+0x234] ;  /* 0x0002340001267983 */ /* 0x000f240000300800 */
[----:B-1----:R-:W-:Y:S01]  /*25200*/  F2FP.SATFINITE.E4M3.F32.PACK_AB_MERGE_C R9, RZ, R3, RZ ;  /* 0x00000003ff09723e */ /* 0x002fe200048070ff */
[----:B------:R-:W-:Y:S02]  /*25210*/  FMUL R4, R37, UR20 ;  /* 0x0000001425047c20 */ /* 0x000fe40008400000 */
[----:B------:R-:W4:Y:S01]  /*25220*/  LDL.LU R37, [R1+0x238] ;  /* 0x0002380001257983 */ /* 0x000f220000300800 */
[----:B------:R-:W-:-:S03]  /*25230*/  FMUL R5, R36, UR20 ;  /* 0x0000001424057c20 */ /* 0x000fc60008400000 */
[----:B------:R-:W4:Y:S01]  /*25240*/  LDL.LU R36, [R1+0x23c] ;  /* 0x00023c0001247983 */ /* 0x000f220000300800 */
[----:B--2---:R-:W-:-:S03]  /*25250*/  FMUL R2, R35, UR20 ;  /* 0x0000001423027c20 */ /* 0x004fc60008400000 */
[----:B------:R-:W2:Y:S01]  /*25260*/  LDL.LU R35, [R1+0x240] ;  /* 0x0002400001237983 */ /* 0x000ea20000300800 */
[----:B0-----:R-:W-:Y:S01]  /*25270*/  F2FP.SATFINITE.E4M3.F32.PACK_AB_MERGE_C R11, RZ, R4, RZ ;  /* 0x00000004ff0b723e */ /* 0x001fe200048070ff */
[----:B---3--:R-:W-:Y:S02]  /*25280*/  FMUL R3, R33, UR20 ;  /* 0x0000001421037c20 */ /* 0x008fe40008400000 */
[----:B------:R-:W3:Y:S01]  /*25290*/  LDL.LU R33, [R1+0x244] ;  /* 0x0002440001217983 */ /* 0x000ee20000300800 */
[----:B----4-:R-:W-:-:S03]  /*252a0*/  FMUL R4, R32, UR20 ;  /* 0x0000001420047c20 */ /* 0x010fc60008400000 */
[----:B------:R-:W4:Y:S04]  /*252b0*/  LDL.LU R32, [R1+0x248] ;  /* 0x0002480001207983 */ /* 0x000f280000300800 */
[----:B------:R0:W-:Y:S01]  /*252c0*/  @!P6 STG.E.U8 desc[UR14][R26.64+0xd9], R13 ;  /* 0x0000d90d1a00e986 */ /* 0x0001e2000c10110e */
[C---:B------:R-:W-:Y:S02]  /*252d0*/  ISETP.LT.OR P6, PT, R0.reuse, 0xe2, !P3 ;  /* 0x000000e20000780c */ /* 0x040fe40005fc1670 */
[C---:B------:R-:W-:Y:S02]  /*252e0*/  ISETP.LT.OR P5, PT, R0.reuse, 0xe1, !P3 ;  /* 0x000000e10000780c */ /* 0x040fe40005fa1670 */
[C---:B------:R-:W-:Y:S02]  /*252f0*/  ISETP.LT.OR P0, PT, R0.reuse, 0xe1, !P2 ;  /* 0x000000e10000780c */ /* 0x040fe40005701670 */
[----:B------:R-:W-:-:S02]  /*25300*/  ISETP.LT.OR P1, PT, R0, 0xe2, !P2 ;  /* 0x000000e20000780c */ /* 0x000fc40005721670 */
[----:B------:R-:W-:-:S05]  /*25310*/  F2FP.SATFINITE.E4M3.F32.PACK_AB_MERGE_C R5, RZ, R5, RZ ;  /* 0x00000005ff05723e */ /* 0x000fca00048070ff */
[----:B------:R-:W-:Y:S01]  /*25320*/  @!P6 STG.E.U8 desc[UR14][R24.64+0xe1], R9 ;  /* 0x0000e1091800e986 */ /* 0x000fe2000c10110e */
[----:B------:R-:W-:Y:S02]  /*25330*/  ISETP.LT.OR P6, PT, R0, 0xe9, !P3 ;  /* 0x000000e90000780c */ /* 0x000fe40005fc1670 */
[----:B0-----:R-:W-:Y:S01]  /*25340*/  F2FP.SATFINITE.E4M3.F32.PACK_AB_MERGE_C R13, RZ, R2, RZ ;  /* 0x00000002ff0d723e */ /* 0x001fe200048070ff */
[----:B------:R-:W-:Y:S01]  /*25350*/  FMUL R2, R40, UR20 ;  /* 0x0000001428027c20 */ /* 0x000fe20008400000 */
[----:B------:R0:W-:Y:S01]  /*25360*/  @!P5 STG.E.U8 desc[UR14][R24.64+0xe0], R7 ;  /* 0x0000e0071800d986 */ /* 0x0001e2000c10110e */
[----:B------:R-:W-:-:S03]  /*25370*/  ISETP.LT.OR P5, PT, R0, 0xea, !P2 ;  /* 0x000000ea0000780c */ /* 0x000fc600057a1670 */
[----:B------:R-:W-:Y:S01]  /*25380*/  @!P0 STG.E.U8 desc[UR14][R26.64+0xe0], R11 ;  /* 0x0000e00b1a008986 */ /* 0x000fe2000c10110e */
[----:B------:R-:W-:-:S03]  /*25390*/  ISETP.LT.OR P0, PT, R0, 0xea, !P3 ;  /* 0x000000ea0000780c */ /* 0x000fc60005f01670 */
[----:B------:R1:W-:Y:S01]  /*253a0*/  @!P1 STG.E.U8 desc[UR14][R26.64+0xe1], R5 ;  /* 0x0000e1051a009986 */ /* 0x0003e2000c10110e */
[----:B------:R-:W-:-:S03]  /*253b0*/  ISETP.LT.OR P1, PT, R0, 0xe9, !P2 ;  /* 0x000000e90000780c */ /* 0x000fc60005721670 */
[----:B------:R-:W4:Y:S01]  /*253c0*/  LDL.LU R40, [R1+0x24c] ;  /* 0x00024c0001287983 */ /* 0x000f220000300800 */
[----:B0-----:R-:W-:-:S03]  /*253d0*/  F2FP.SATFINITE.E4M3.F32.PACK_AB_MERGE_C R7, RZ, R3, RZ ;  /* 0x00000003ff07723e */ /* 0x001fc600048070ff */
[----:B------:R-:W-:Y:S01]  /*253e0*/  @!P6 STG.E.U8 desc[UR14][R24.64+0xe8], R13 ;  /* 0x0000e80d1800e986 */ /* 0x000fe2000c10110e */
[----:B-1----:R-:W-:Y:S01]  /*253f0*/  F2FP.SATFINITE.E4M3.F32.PACK_AB_MERGE_C R5, RZ, R2, RZ ;  /* 0x00000002ff05723e */ /* 0x002fe200048070ff */
[----:B------:R-:W-:Y:S02]  /*25400*/  FMUL R2, R39, UR20 ;  /* 0x0000001427027c20 */ /* 0x000fe40008400000 */
[----:B------:R-:W4:Y:S01]  /*25410*/  LDL.LU R39, [R1+0x250] ;  /* 0x0002500001277983 */ /* 0x000f220000300800 */
[----:B------:R-:W-:Y:S02]  /*25420*/  ISETP.LT.OR P6, PT, R0, 0xf1, !P3 ;  /* 0x000000f10000780c */ /* 0x000fe40005fc1670 */
[----:B------:R-:W-:Y:S02]  /*25430*/  F2FP.SATFINITE.E4M3.F32.PACK_AB_MERGE_C R9, RZ, R4, RZ ;  /* 0x00000004ff09723e */ /* 0x000fe400048070ff */
[----:B------:R-:W-:Y:S01]  /*25440*/  F2FP.SATFINITE.E4M3.F32.PACK_AB_MERGE_C R11, RZ, R2, RZ ;  /* 0x00000002ff0b723e */ /* 0x000fe200048070ff */
[----:B------:R0:W-:Y:S04]  /*25450*/  @!P0 STG.E.U8 desc[UR14][R24.64+0xe9], R7 ;  /* 0x0000e90718008986 */ /* 0x0001e8000c10110e */
[----:B------:R1:W-:Y:S04]  /*25460*/  @!P5 STG.E.U8 desc[UR14][R26.64+0xe9], R9 ;  /* 0x0000e9091a00d986 */ /* 0x0003e8000c10110e */
[----:B------:R-:W-:Y:S04]  /*25470*/  @!P1 STG.E.U8 desc[UR14][R26.64+0xe8], R5 ;  /* 0x0000e8051a009986 */ /* 0x000fe8000c10110e */
[----:B------:R2:W-:Y:S01]  /*25480*/  @!P6 STG.E.U8 desc[UR14][R24.64+0xf0], R11 ;  /* 0x0000f00b1800e986 */ /* 0x0005e2000c10110e */
[----:B------:R-:W-:-:S03]  /*25490*/  FMUL R3, R38, UR20 ;  /* 0x0000001426037c20 */ /* 0x000fc60008400000 */
[----:B------:R-:W4:Y:S02]  /*254a0*/  LDL.LU R38, [R1+0x254] ;  /* 0x0002540001267983 */ /* 0x000f240000300800 */
[----:B0-----:R-:W-:Y:S01]  /*254b0*/  F2FP.SATFINITE.E4M3.F32.PACK_AB_MERGE_C R7, RZ, R3, RZ ;  /* 0x00000003ff07723e */ /* 0x001fe200048070ff */
[----:B------:R-:W-:Y:S02]  /*254c0*/  FMUL R4, R37, UR20 ;  /* 0x0000001425047c20 */ /* 0x000fe40008400000 */
[----:B------:R-:W4:Y:S01]  /*254d0*/  LDL.LU R37, [R1+0x258] ;  /* 0x0002580001257983 */ /* 0x000f220000300800 */
[----:B------:R-:W-:-:S03]  /*254e0*/  FMUL R2, R36, UR20 ;  /* 0x0000001424027c20 */ /* 0x000fc60008400000 */
[----:B------:R-:W4:Y:S02]  /*254f0*/  LDL.LU R36, [R1+0x25c] ;  /* 0x00025c0001247983 */ /* 0x000f240000300800 */
[----:B-1----:R-:W-:Y:S01]  /*25500*/  F2FP.SATFINITE.E4M3.F32.PACK_AB_MERGE_C R9, RZ, R2, RZ ;  /* 0x00000002ff09723e */ /* 0x002fe200048070ff */
[----:B--2---:R-:W-:Y:S02]  /*25510*/  FMUL R2, R35, UR20 ;  /* 0x0000001423027c20 */ /* 0x004fe40008400000 */
[----:B------:R-:W2:Y:S03]  /*25520*/  LDL.LU R35, [R1+0x260] ;  /* 0x0002600001237983 */ /* 0x000ea60000300800 */
[----:B------:R-:W-:Y:S01]  /*25530*/  F2FP.SATFINITE.E4M3.F32.PACK_AB_MERGE_C R11, RZ, R2, RZ ;  /* 0x00000002ff0b723e */ /* 0x000fe200048070ff */
[----:B---3--:R-:W-:Y:S02]  /*25540*/  FMUL R3, R33, UR20 ;  /* 0x0000001421037c20 */ /* 0x008fe40008400000 */
[----:B------:R-:W3:Y:S01]  /*25550*/  LDL.LU R33, [R1+0x264] ;  /* 0x0002640001217983 */ /* 0x000ee20000300800 */
[----:B----4-:R-:W-:-:S03]  /*25560*/  FMUL R2, R32, UR20 ;  /* 0x0000001420027c20 */ /* 0x010fc60008400000 */
[----:B------:R-:W4:Y:S01]  /*25570*/  LDL.LU R32, [R1+0x268] ;  /* 0x0002680001207983 */ /* 0x000f220000300800 */
[C---:B------:R-:W-:Y:S02]  /*25580*/  ISETP.LT.OR P0, PT, R0.reuse, 0xf2, !P3 ;  /* 0x000000f20000780c */ /* 0x040fe40005f01670 */
[C---:B------:R-:W-:Y:S02]  /*25590*/  ISETP.LT.OR P5, PT, R0.reuse, 0xf2, !P2 ;  /* 0x000000f20000780c */ /* 0x040fe400057a1670 */
[C---:B------:R-:W-:Y:S02]  /*255a0*/  ISETP.LT.OR P1, PT, R0.reuse, 0xf1, !P2 ;  /* 0x000000f10000780c */ /* 0x040fe40005721670 */
[----:B------:R-:W-:Y:S02]  /*255b0*/  ISETP.LT.OR P6, PT, R0, 0xf9, !P3 ;  /* 0x000000f90000780c */ /* 0x000fe40005fc1670 */
[----:B------:R-:W-:Y:S02]  /*255c0*/  F2FP.SATFINITE.E4M3.F32.PACK_AB_MERGE_C R13, RZ, R3, RZ ;  /* 0x00000003ff0d723e */ /* 0x000fe400048070ff */
[----:B------:R-:W-:-:S03]  /*255d0*/  F2FP.SATFINITE.E4M3.F32.PACK_AB_MERGE_C R5, RZ, R4, RZ ;  /* 0x00000004ff05723e */ /* 0x000fc600048070ff */
[----:B------:R0:W-:Y:S01]  /*255e0*/  @!P0 STG.E.U8 desc[UR14][R24.64+0xf1], R7 ;  /* 0x0000f10718008986 */ /* 0x0001e2000c10110e */
[----:B------:R-:W-:-:S03]  /*255f0*/  ISETP.LT.OR P3, PT, R0, 0xfa, !P3 ;  /* 0x000000fa0000780c */ /* 0x000fc60005f61670 */
[----:B------:R1:W-:Y:S01]  /*25600*/  @!P5 STG.E.U8 desc[UR14][R26.64+0xf1], R9 ;  /* 0x0000f1091a00d986 */ /* 0x0003e2000c10110e */
[----:B------:R-:W-:Y:S02]  /*25610*/  ISETP.LT.OR P5, PT, R0, 0xf9, !P2 ;  /* 0x000000f90000780c */ /* 0x000fe400057a1670 */
[----:B0-----:R-:W-:Y:S01]  /*25620*/  F2FP.SATFINITE.E4M3.F32.PACK_AB_MERGE_C R7, RZ, R2, RZ ;  /* 0x00000002ff07723e */ /* 0x001fe200048070ff */
[----:B------:R-:W-:Y:S01]  /*25630*/  @!P1 STG.E.U8 desc[UR14][R26.64+0xf0], R5 ;  /* 0x0000f0051a009986 */ /* 0x000fe2000c10110e */
[----:B------:R-:W-:-:S03]  /*25640*/  FMUL R2, R40, UR20 ;  /* 0x0000001428027c20 */ /* 0x000fc60008400000 */
[----:B------:R-:W4:Y:S01]  /*25650*/  LDL.LU R40, [R1+0x26c] ;  /* 0x00026c0001287983 */ /* 0x000f220000300800 */
[----:B------:R-:W-:-:S03]  /*25660*/  FMUL R3, R39, UR20 ;  /* 0x0000001427037c20 */ /* 0x000fc60008400000 */
[----:B------:R-:W4:Y:S01]  /*25670*/  LDL.LU R39, [R1+0x270] ;  /* 0x0002700001277983 */ /* 0x000f220000300800 */
[----:B-1----:R-:W-:-:S03]  /*25680*/  F2FP.SATFINITE.E4M3.F32.PACK_AB_MERGE_C R9, RZ, R2, RZ ;  /* 0x00000002ff09723e */ /* 0x002fc600048070ff */
        /* <DEDUP_REMOVED lines=17> */
[----:B------:R-:W4:Y:S01]  /*257a0*/  LDL.LU R32, [R1+0x288] ;  /* 0x0002880001207983 */ /* 0x000f220000300800 */
[----:B------:R-:W-:Y:S02]  /*257b0*/  ISETP.GE.AND P1, PT, R34, 0x81, PT ;  /* 0x000000812200780c */ /* 0x000fe40003f26270 */
[C---:B------:R-:W-:Y:S02]  /*257c0*/  ISETP.LT.OR P2, PT, R0.reuse, 0xfa, !P2 ;  /* 0x000000fa0000780c */ /* 0x040fe40005741670 */
[C---:B------:R-:W-:Y:S02]  /*257d0*/  ISETP.LT.OR P6, PT, R0.reuse, 0x1, !P1 ;  /* 0x000000010000780c */ /* 0x040fe40004fc1670 */
[----:B------:R-:W-:Y:S02]  /*257e0*/  ISETP.LT.OR P3, PT, R0, 0x2, !P1 ;  /* 0x000000020000780c */ /* 0x000fe40004f61670 */
[----:B------:R-:W-:-:S07]  /*257f0*/  ISETP.GE.AND P0, PT, R34, 0x89, PT ;  /* 0x000000892200780c */ /* 0x000fce0003f06270 */
[----:B------:R0:W-:Y:S04]  /*25800*/  @!P2 STG.E.U8 desc[UR14][R26.64+0xf9], R9 ;  /* 0x0000f9091a00a986 */ /* 0x0001e8000c10110e */
[----:B------:R-:W-:Y:S01]  /*25810*/  @!P6 STG.E.U8 desc[UR14][R30.64], R11 ;  /* 0x0000000b1e00e986 */ /* 0x000fe2000c10110e */
[C---:B------:R-:W-:Y:S02]  /*25820*/  ISETP.LT.OR P6, PT, R0.reuse, 0x2, !P0 ;  /* 0x000000020000780c */ /* 0x040fe400047c1670 */
[C---:B------:R-:W-:Y:S01]  /*25830*/  ISETP.LT.OR P5, PT, R0.reuse, 0x1, !P0 ;  /* 0x000000010000780c */ /* 0x040fe200047a1670 */
[----:B------:R1:W-:Y:S01]  /*25840*/  @!P3 STG.E.U8 desc[UR14][R30.64+0x1], R13 ;  /* 0x0000010d1e00b986 */ /* 0x0003e2000c10110e */
[----:B------:R-:W-:Y:S02]  /*25850*/  ISETP.LT.OR P2, PT, R0, 0xa, !P1 ;  /* 0x0000000a0000780c */ /* 0x000fe40004f41670 */
[----:B0-----:R-:W-:Y:S01]  /*25860*/  F2FP.SATFINITE.E4M3.F32.PACK_AB_MERGE_C R9, RZ, R3, RZ ;  /* 0x00000003ff09723e */ /* 0x001fe200048070ff */
[----:B------:R-:W-:-:S02]  /*25870*/  FMUL R3, R40, UR20 ;  /* 0x0000001428037c20 */ /* 0x000fc40008400000 */
[----:B------:R-:W4:Y:S01]  /*25880*/  LDL.LU R40, [R1+0x28c] ;  /* 0x00028c0001287983 */ /* 0x000f220000300800 */
[----:B-1----:R-:W-:Y:S02]  /*25890*/  F2FP.SATFINITE.E4M3.F32.PACK_AB_MERGE_C R13, RZ, R2, RZ ;  /* 0x00000002ff0d723e */ /* 0x002fe400048070ff */
[C---:B------:R-:W-:Y:S01]  /*258a0*/  ISETP.LT.OR P3, PT, R0.reuse, 0x9, !P1 ;  /* 0x000000090000780c */ /* 0x040fe20004f61670 */
[----:B------:R0:W-:Y:S01]  /*258b0*/  @!P6 STG.E.U8 desc[UR14][R28.64+0x1], R7 ;  /* 0x000001071c00e986 */ /* 0x0001e2000c10110e */
[----:B------:R-:W-:Y:S01]  /*258c0*/  F2FP.SATFINITE.E4M3.F32.PACK_AB_MERGE_C R5, RZ, R5, RZ ;  /* 0x00000005ff05723e */ /* 0x000fe200048070ff */
[----:B------:R-:W-:Y:S02]  /*258d0*/  FMUL R2, R39, UR20 ;  /* 0x0000001427027c20 */ /* 0x000fe40008400000 */
[----:B------:R-:W4:Y:S01]  /*258e0*/  LDL.LU R39, [R1+0x290] ;  /* 0x0002900001277983 */ /* 0x000f220000300800 */
[----:B------:R-:W-:Y:S02]  /*258f0*/  F2FP.SATFINITE.E4M3.F32.PACK_AB_MERGE_C R11, RZ, R4, RZ ;  /* 0x00000004ff0b723e */ /* 0x000fe400048070ff */
[----:B------:R-:W-:-:S02]  /*25900*/  ISETP.LT.OR P6, PT, R0, 0xa, !P0 ;  /* 0x0000000a0000780c */ /* 0x000fc400047c1670 */
[----:B0-----:R-:W-:Y:S01]  /*25910*/  F2FP.SATFINITE.E4M3.F32.PACK_AB_MERGE_C R7, RZ, R2, RZ ;  /* 0x00000002ff07723e */ /* 0x001fe200048070ff */
[----:B------:R0:W-:Y:S04]  /*25920*/  @!P5 STG.E.U8 desc[UR14][R28.64], R5 ;  /* 0x000000051c00d986 */ /* 0x0001e8000c10110e */
[----:B------:R-:W-:Y:S04]  /*25930*/  @!P2 STG.E.U8 desc[UR14][R30.64+0x9], R11 ;  /* 0x0000090b1e00a986 */ /* 0x000fe8000c10110e */
[----:B------:R1:W-:Y:S01]  /*25940*/  @!P3 STG.E.U8 desc[UR14][R30.64+0x8], R9 ;  /* 0x000008091e00b986 */ /* 0x0003e2000c10110e */
[----:B0-----:R-:W-:-:S05]  /*25950*/  F2FP.SATFINITE.E4M3.F32.PACK_AB_MERGE_C R5, RZ, R3, RZ ;  /* 0x00000003ff05723e */ /* 0x001fca00048070ff */
[----:B------:R4:W-:Y:S01]  /*25960*/  @!P6 STG.E.U8 desc[UR14][R28.64+0x9], R5 ;  /* 0x000009051c00e986 */ /* 0x0009e2000c10110e */
[----:B------:R-:W-:-:S03]  /*25970*/  FMUL R4, R38, UR20 ;  /* 0x0000001426047c20 */ /* 0x000fc60008400000 */
[----:B------:R-:W4:Y:S02]  /*25980*/  LDL.LU R38, [R1+0x294] ;  /* 0x0002940001267983 */ /* 0x000f240000300800 */
[----:B-1----:R-:W-:Y:S01]  /*25990*/  F2FP.SATFINITE.E4M3.F32.PACK_AB_MERGE_C R9, RZ, R4, RZ ;  /* 0x00000004ff09723e */ /* 0x002fe200048070ff */
[----:B------:R-:W-:Y:S02]  /*259a0*/  FMUL R2, R37, UR20 ;  /* 0x0000001425027c20 */ /* 0x000fe40008400000 */
[----:B------:R-:W4:Y:S03]  /*259b0*/  LDL.LU R37, [R1+0x298] ;  /* 0x0002980001257983 */ /* 0x000f260000300800 */
[----:B------:R-:W-:Y:S01]  /*259c0*/  F2FP.SATFINITE.E4M3.F32.PACK_AB_MERGE_C R11, RZ, R2, RZ ;  /* 0x00000002ff0b723e */ /* 0x000fe200048070ff */
[----:B------:R-:W-:Y:S02]  /*259d0*/  FMUL R2, R36, UR20 ;  /* 0x0000001424027c20 */ /* 0x000fe40008400000 */
[----:B------:R-:W4:Y:S01]  /*259e0*/  LDL.LU R36, [R1+0x29c] ;  /* 0x00029c0001247983 */ /* 0x000f220000300800 */
[----:B--2---:R-:W-:-:S03]  /*259f0*/  FMUL R3, R35, UR20 ;  /* 0x0000001423037c20 */ /* 0x004fc60008400000 */
[----:B------:R-:W2:Y:S01]  /*25a00*/  LDL.LU R35, [R1+0x2a0] ;  /* 0x0002a00001237983 */ /* 0x000ea20000300800 */
[----:B---3--:R-:W-:-:S03]  /*25a10*/  FMUL R4, R33, UR20 ;  /* 0x0000001421047c20 */ /* 0x008fc60008400000 */
[----:B------:R-:W3:Y:S01]  /*25a20*/  LDL.LU R33, [R1+0x2a4] ;  /* 0x0002a40001217983 */ /* 0x000ee20000300800 */
[----:B----4-:R-:W-:-:S03]  /*25a30*/  FMUL R5, R32, UR20 ;  /* 0x0000001420057c20 */ /* 0x010fc60008400000 */
[----:B------:R-:W4:Y:S01]  /*25a40*/  LDL.LU R32, [R1+0x2a8] ;  /* 0x0002a80001207983 */ /* 0x000f220000300800 */
[C---:B------:R-:W-:Y:S02]  /*25a50*/  ISETP.LT.OR P5, PT, R0.reuse, 0x9, !P0 ;  /* 0x000000090000780c */ /* 0x040fe400047a1670 */
[C---:B------:R-:W-:Y:S02]  /*25a60*/  ISETP.LT.OR P3, PT, R0.reuse, 0x11, !P1 ;  /* 0x000000110000780c */ /* 0x040fe40004f61670 */
[C---:B------:R-:W-:Y:S02]  /*25a70*/  ISETP.LT.OR P2, PT, R0.reuse, 0x12, !P1 ;  /* 0x000000120000780c */ /* 0x040fe40004f41670 */
[----:B------:R-:W-:-:S07]  /*25a80*/  ISETP.LT.OR P6, PT, R0, 0x12, !P0 ;  /* 0x000000120000780c */ /* 0x000fce00047c1670 */
[----:B------:R-:W-:Y:S01]  /*25a90*/  @!P5 STG.E.U8 desc[UR14][R28.64+0x8], R13 ;  /* 0x0000080d1c00d986 */ /* 0x000fe2000c10110e */
[----:B------:R-:W-:-:S03]  /*25aa0*/  ISETP.LT.OR P5, PT, R0, 0x11, !P0 ;  /* 0x000000110000780c */ /* 0x000fc600047a1670 */
[----:B------:R0:W-:Y:S01]  /*25ab0*/  @!P3 STG.E.U8 desc[UR14][R30.64+0x10], R7 ;  /* 0x000010071e00b986 */ /* 0x0001e2000c10110e */
[----:B------:R-:W-:-:S03]  /*25ac0*/  ISETP.LT.OR P3, PT, R0, 0x19, !P1 ;  /* 0x000000190000780c */ /* 0x000fc60004f61670 */
[----:B------:R1:W-:Y:S01]  /*25ad0*/  @!P2 STG.E.U8 desc[UR14][R30.64+0x11], R9 ;  /* 0x000011091e00a986 */ /* 0x0003e2000c10110e */
[----:B------:R-:W-:Y:S02]  /*25ae0*/  ISETP.LT.OR P2, PT, R0, 0x1a, !P1 ;  /* 0x0000001a0000780c */ /* 0x000fe40004f41670 */
[----:B0-----:R-:W-:Y:S01]  /*25af0*/  F2FP.SATFINITE.E4M3.F32.PACK_AB_MERGE_C R7, RZ, R2, RZ ;  /* 0x00000002ff07723e */ /* 0x001fe200048070ff */
[----:B------:R-:W-:Y:S01]  /*25b00*/  FMUL R2, R40, UR20 ;  /* 0x0000001428027c20 */ /* 0x000fe20008400000 */
[----:B-1----:R-:W-:Y:S01]  /*25b10*/  F2FP.SATFINITE.E4M3.F32.PACK_AB_MERGE_C R9, RZ, R3, RZ ;  /* 0x00000003ff09723e */ /* 0x002fe200048070ff */
[----:B------:R-:W4:Y:S01]  /*25b20*/  LDL.LU R40, [R1+0x2ac] ;  /* 0x0002ac0001287983 */ /* 0x000f220000300800 */
[----:B------:R-:W-:-:S03]  /*25b30*/  F2FP.SATFINITE.E4M3.F32.PACK_AB_MERGE_C R13, RZ, R4, RZ ;  /* 0x00000004ff0d723e */ /* 0x000fc600048070ff */
[----:B------:R0:W-:Y:S01]  /*25b40*/  @!P6 STG.E.U8 desc[UR14][R28.64+0x11], R7 ;  /* 0x000011071c00e986 */ /* 0x0001e2000c10110e */
[----:B------:R-:W-:Y:S01]  /*25b50*/  ISETP.LT.OR P6, PT, R0, 0x1a, !P0 ;  /* 0x0000001a0000780c */ /* 0x000fe200047c1670 */
[----:B------:R-:W-:Y:S02]  /*25b60*/  FMUL R3, R39, UR20 ;  /* 0x0000001427037c20 */ /* 0x000fe40008400000 */
[----:B------:R-:W4:Y:S01]  /*25b70*/  LDL.LU R39, [R1+0x2b0] ;  /* 0x0002b00001277983 */ /* 0x000f220000300800 */
[----:B0-----:R-:W-:-:S03]  /*25b80*/  F2FP.SATFINITE.E4M3.F32.PACK_AB_MERGE_C R7, RZ, R2, RZ ;  /* 0x00000002ff07723e */ /* 0x001fc600048070ff */
[----:B------:R-:W-:Y:S04]  /*25b90*/  @!P5 STG.E.U8 desc[UR14][R28.64+0x10], R11 ;  /* 0x0000100b1c00d986 */ /* 0x000fe8000c10110e */
[----:B------:R0:W-:Y:S04]  /*25ba0*/  @!P3 STG.E.U8 desc[UR14][R30.64+0x18], R9 ;  /* 0x000018091e00b986 */ /* 0x0001e8000c10110e */
[----:B------:R1:W-:Y:S01]  /*25bb0*/  @!P2 STG.E.U8 desc[UR14][R30.64+0x19], R13 ;  /* 0x0000190d1e00a986 */ /* 0x0003e2000c10110e */
[----:B0-----:R-:W-:-:S03]  /*25bc0*/  F2FP.SATFINITE.E4M3.F32.PACK_AB_MERGE_C R9, RZ, R3, RZ ;  /* 0x00000003ff09723e */ /* 0x001fc600048070ff */
[----:B------:R0:W-:Y:S01]  /*25bd0*/  @!P6 STG.E.U8 desc[UR14][R28.64+0x19], R7 ;  /* 0x000019071c00e986 */ /* 0x0001e2000c10110e */
[----:B------:R-:W-:-:S03]  /*25be0*/  FMUL R4, R38, UR20 ;  /* 0x0000001426047c20 */ /* 0x000fc60008400000 */
[----:B------:R-:W4:Y:S02]  /*25bf0*/  LDL.LU R38, [R1+0x2b4] ;  /* 0x0002b40001267983 */ /* 0x000f240000300800 */
[----:B------:R-:W-:Y:S01]  /*25c00*/  F2FP.SATFINITE.E4M3.F32.PACK_AB_MERGE_C R11, RZ, R4, RZ ;  /* 0x00000004ff0b723e */ /* 0x000fe200048070ff */
[----:B------:R-:W-:Y:S02]  /*25c10*/  FMUL R2, R37, UR20 ;  /* 0x0000001425027c20 */ /* 0x000fe40008400000 */
[----:B------:R-:W4:Y:S03]  /*25c20*/  LDL.LU R37, [R1+0x2b8] ;  /* 0x0002b80001257983 */ /* 0x000f260000300800 */
[----:B-1----:R-:W-:Y:S01]  /*25c30*/  F2FP.SATFINITE.E4M3.F32.PACK_AB_MERGE_C R13, RZ, R2, RZ ;  /* 0x00000002ff0d723e */ /* 0x002fe200048070ff */
[----:B------:R-:W-:Y:S02]  /*25c40*/  FMUL R3, R36, UR20 ;  /* 0x0000001424037c20 */ /* 0x000fe40008400000 */
[----:B------:R-:W4:Y:S01]  /*25c50*/  LDL.LU R36, [R1+0x2bc] ;  /* 0x0002bc0001247983 */ /* 0x000f220000300800 */
[----:B--2---:R-:W-:-:S03]  /*25c60*/  FMUL R2, R35, UR20 ;  /* 0x0000001423027c20 */ /* 0x004fc60008400000 */
[----:B------:R-:W2:Y:S02]  /*25c70*/  LDL.LU R35, [R1+0x2c0] ;  /* 0x0002c00001237983 */ /* 0x000ea40000300800 */
[----:B0-----:R-:W-:Y:S01]  /*25c80*/  F2FP.SATFINITE.E4M3.F32.PACK_AB_MERGE_C R7, RZ, R2, RZ ;  /* 0x00000002ff07723e */ /* 0x001fe200048070ff */
[----:B---3--:R-:W-:Y:S02]  /*25c90*/  FMUL R4, R33, UR20 ;  /* 0x0000001421047c20 */ /* 0x008fe40008400000 */
[----:B------:R-:W3:Y:S01]  /*25ca0*/  LDL.LU R33, [R1+0x2c4] ;  /* 0x0002c40001217983 */ /* 0x000ee20000300800 */
[----:B----4-:R-:W-:-:S03]  /*25cb0*/  FMUL R2, R32, UR20 ;  /* 0x0000001420027c20 */ /* 0x010fc60008400000 */
[----:B------:R-:W4:Y:S01]  /*25cc0*/  LDL.LU R32, [R1+0x2c8] ;  /* 0x0002c80001207983 */ /* 0x000f220000300800 */
[C---:B------:R-:W-:Y:S02]  /*25cd0*/  ISETP.LT.OR P5, PT, R0.reuse, 0x19, !P0 ;  /* 0x000000190000780c */ /* 0x040fe400047a1670 */
[C---:B------:R-:W-:Y:S02]  /*25ce0*/  ISETP.LT.OR P3, PT, R0.reuse, 0x21, !P1 ;  /* 0x000000210000780c */ /* 0x040fe40004f61670 */
[C---:B------:R-:W-:Y:S02]  /*25cf0*/  ISETP.LT.OR P2, PT, R0.reuse, 0x22, !P1 ;  /* 0x000000220000780c */ /* 0x040fe40004f41670 */
[----:B------:R-:W-:Y:S02]  /*25d00*/  F2FP.SATFINITE.E4M3.F32.PACK_AB_MERGE_C R5, RZ, R5, RZ ;  /* 0x00000005ff05723e */ /* 0x000fe400048070ff */
[----:B------:R-:W-:-:S05]  /*25d10*/  ISETP.LT.OR P6, PT, R0, 0x22, !P0 ;  /* 0x000000220000780c */ /* 0x000fca00047c1670 */
[----:B------:R0:W-:Y:S01]  /*25d20*/  @!P5 STG.E.U8 desc[UR14][R28.64+0x18], R5 ;  /* 0x000018051c00d986 */ /* 0x0001e2000c10110e */
[----:B------:R-:W-:-:S03]  /*25d30*/  ISETP.LT.OR P5, PT, R0, 0x21, !P0 ;  /* 0x000000210000780c */ /* 0x000fc600047a1670 */
[----:B------:R-:W-:Y:S01]  /*25d40*/  @!P3 STG.E.U8 desc[UR14][R30.64+0x20], R9 ;  /* 0x000020091e00b986 */ /* 0x000fe2000c10110e */
[----:B------:R-:W-:-:S03]  /*25d50*/  ISETP.LT.OR P3, PT, R0, 0x29, !P1 ;  /* 0x000000290000780c */ /* 0x000fc60004f61670 */
[----:B------:R1:W-:Y:S01]  /*25d60*/  @!P2 STG.E.U8 desc[UR14][R30.64+0x21], R11 ;  /* 0x0000210b1e00a986 */ /* 0x0003e2000c10110e */
[----:B------:R-:W-:Y:S02]  /*25d70*/  ISETP.LT.OR P2, PT, R0, 0x2a, !P1 ;  /* 0x0000002a0000780c */ /* 0x000fe40004f41670 */
[----:B0-----:R-:W-:Y:S02]  /*25d80*/  F2FP.SATFINITE.E4M3.F32.PACK_AB_MERGE_C R5, RZ, R3, RZ ;  /* 0x00000003ff05723e */ /* 0x001fe400048070ff */
[----:B-1----:R-:W-:Y:S01]  /*25d90*/  F2FP.SATFINITE.E4M3.F32.PACK_AB_MERGE_C R11, RZ, R2, RZ ;  /* 0x00000002ff0b723e */ /* 0x002fe200048070ff */
[----:B------:R-:W-:Y:S02]  /*25da0*/  FMUL R2, R40, UR20 ;  /* 0x0000001428027c20 */ /* 0x000fe40008400000 */
[----:B------:R-:W4:Y:S01]  /*25db0*/  LDL.LU R40, [R1+0x2cc] ;  /* 0x0002cc0001287983 */ /* 0x000f220000300800 */
[----:B------:R-:W-:-:S03]  /*25dc0*/  F2FP.SATFINITE.E4M3.F32.PACK_AB_MERGE_C R9, RZ, R4, RZ ;  /* 0x00000004ff09723e */ /* 0x000fc600048070ff */
[----:B------:R-:W-:Y:S01]  /*25dd0*/  @!P6 STG.E.U8 desc[UR14][R28.64+0x21], R5 ;  /* 0x000021051c00e986 */ /* 0x000fe2000c10110e */
[----:B------:R-:W-:-:S03]  /*25de0*/  FMUL R3, R39, UR20 ;  /* 0x0000001427037c20 */ /* 0x000fc60008400000 */
[----:B------:R-:W4:Y:S01]  /*25df0*/  LDL.LU R39, [R1+0x2d0] ;  /* 0x0002d00001277983 */ /* 0x000f220000300800 */
[----:B------:R-:W-:-:S03]  /*25e00*/  ISETP.LT.OR P6, PT, R0, 0x2a, !P0 ;  /* 0x0000002a0000780c */ /* 0x000fc600047c1670 */
[----:B------:R-:W-:Y:S04]  /*25e10*/  @!P5 STG.E.U8 desc[UR14][R28.64+0x20], R13 ;  /* 0x0000200d1c00d986 */ /* 0x000fe8000c10110e */
[----:B------:R0:W-:Y:S04]  /*25e20*/  @!P3 STG.E.U8 desc[UR14][R30.64+0x28], R7 ;  /* 0x000028071e00b986 */ /* 0x0001e8000c10110e */
[----:B------:R1:W-:Y:S01]  /*25e30*/  @!P2 STG.E.U8 desc[UR14][R30.64+0x29], R9 ;  /* 0x000029091e00a986 */ /* 0x0003e2000c10110e */
[----:B0-----:R-:W-:Y:S02]  /*25e40*/  F2FP.SATFINITE.E4M3.F32.PACK_AB_MERGE_C R7, RZ, R2, RZ ;  /* 0x00000002ff07723e */ /* 0x001fe400048070ff */
[----:B-1----:R-:W-:-:S03]  /*25e50*/  F2FP.SATFINITE.E4M3.F32.PACK_AB_MERGE_C R9, RZ, R3, RZ ;  /* 0x00000003ff09723e */ /* 0x002fc600048070ff */
[----:B------:R0:W-:Y:S01]  /*25e60*/  @!P6 STG.E.U8 desc[UR14][R28.64+0x29], R7 ;  /* 0x000029071c00e986 */ /* 0x0001e2000c10110e */
[----:B------:R-:W-:-:S03]  /*25e70*/  FMUL R4, R38, UR20 ;  /* 0x0000001426047c20 */ /* 0x000fc60008400000 */
[----:B------:R-:W4:Y:S02]  /*25e80*/  LDL.LU R38, [R1+0x2d4] ;  /* 0x0002d40001267983 */ /* 0x000f240000300800 */
[----:B------:R-:W-:Y:S01]  /*25e90*/  F2FP.SATFINITE.E4M3.F32.PACK_AB_MERGE_C R13, RZ, R4, RZ ;  /* 0x00000004ff0d723e */ /* 0x000fe200048070ff */
        /* <DEDUP_REMOVED lines=21> */
[----:B------:R-:W-:Y:S02]  /*25ff0*/  F2FP.SATFINITE.E4M3.F32.PACK_AB_MERGE_C R5, RZ, R5, RZ ;  /* 0x00000005ff05723e */ /* 0x000fe400048070ff */
[----:B0-----:R-:W-:Y:S02]  /*26000*/  F2FP.SATFINITE.E4M3.F32.PACK_AB_MERGE_C R13, RZ, R2, RZ ;  /* 0x00000002ff0d723e */ /* 0x001fe400048070ff */
[----:B-1----:R-:W-:Y:S01]  /*26010*/  F2FP.SATFINITE.E4M3.F32.PACK_AB_MERGE_C R9, RZ, R3, RZ ;  /* 0x00000003ff09723e */ /* 0x002fe200048070ff */
[----:B------:R-:W-:Y:S02]  /*26020*/  FMUL R3, R40, UR20 ;  /* 0x0000001428037c20 */ /* 0x000fe40008400000 */
[----:B------:R-:W4:Y:S01]  /*26030*/  LDL.LU R40, [R1+0x2ec] ;  /* 0x0002ec0001287983 */ /* 0x000f220000300800 */
[----:B------:R-:W-:Y:S01]  /*26040*/  F2FP.SATFINITE.E4M3.F32.PACK_AB_MERGE_C R11, RZ, R4, RZ ;  /* 0x00000004ff0b723e */ /* 0x000fe200048070ff */
[----:B------:R-:W-:-:S02]  /*26050*/  FMUL R2, R39, UR20 ;  /* 0x0000001427027c20 */ /* 0x000fc40008400000 */
[----:B------:R-:W4:Y:S04]  /*26060*/  LDL.LU R39, [R1+0x2f0] ;  /* 0x0002f00001277983 */ /* 0x000f280000300800 */
[----:B------:R0:W-:Y:S01]  /*26070*/  @!P6 STG.E.U8 desc[UR14][R28.64+0x31], R7 ;  /* 0x000031071c00e986 */ /* 0x0001e2000c10110e */
[----:B------:R-:W-:-:S03]  /*26080*/  ISETP.LT.OR P6, PT, R0, 0x3a, !P0 ;  /* 0x0000003a0000780c */ /* 0x000fc600047c1670 */
[----:B------:R1:W-:Y:S01]  /*26090*/  @!P5 STG.E.U8 desc[UR14][R28.64+0x30], R5 ;  /* 0x000030051c00d986 */ /* 0x0003e2000c10110e */
[----:B0-----:R-:W-:-:S03]  /*260a0*/  F2FP.SATFINITE.E4M3.F32.PACK_AB_MERGE_C R7, RZ, R2, RZ ;  /* 0x00000002ff07723e */ /* 0x001fc600048070ff */
[----:B------:R-:W-:Y:S01]  /*260b0*/  @!P2 STG.E.U8 desc[UR14][R30.64+0x39], R11 ;  /* 0x0000390b1e00a986 */ /* 0x000fe2000c10110e */
[----:B-1----:R-:W-:-:S03]  /*260c0*/  F2FP.SATFINITE.E4M3.F32.PACK_AB_MERGE_C R5, RZ, R3, RZ ;  /* 0x00000003ff05723e */ /* 0x002fc600048070ff */
[----:B------:R0:W-:Y:S04]  /*260d0*/  @!P3 STG.E.U8 desc[UR14][R30.64+0x38], R9 ;  /* 0x000038091e00b986 */ /* 0x0001e8000c10110e */
[----:B------:R4:W-:Y:S01]  /*260e0*/  @!P6 STG.E.U8 desc[UR14][R28.64+0x39], R5 ;  /* 0x000039051c00e986 */ /* 0x0009e2000c10110e */
[----:B------:R-:W-:-:S03]  /*260f0*/  FMUL R4, R38, UR20 ;  /* 0x0000001426047c20 */ /* 0x000fc60008400000 */
[----:B------:R-:W4:Y:S02]  /*26100*/  LDL.LU R38, [R1+0x2f4] ;  /* 0x0002f40001267983 */ /* 0x000f240000300800 */
[----:B0-----:R-:W-:Y:S01]  /*26110*/  F2FP.SATFINITE.E4M3.F32.PACK_AB_MERGE_C R9, RZ, R4, RZ ;  /* 0x00000004ff09723e */ /* 0x001fe200048070ff */
        /* <DEDUP_REMOVED lines=26> */
[----:B------:R0:W-:Y:S01]  /*262c0*/  @!P6 STG.E.U8 desc[UR14][R28.64+0x41], R7 ;  /* 0x000041071c00e986 */ /* 0x0001e2000c10110e */
[----:B------:R-:W-:-:S03]  /*262d0*/  FMUL R3, R39, UR20 ;  /* 0x0000001427037c20 */ /* 0x000fc60008400000 */
[----:B------:R-:W4:Y:S01]  /*262e0*/  LDL.LU R39, [R1+0x310] ;  /* 0x0003100001277983 */ /* 0x000f220000300800 */
[----:B------:R-:W-:Y:S02]  /*262f0*/  ISETP.LT.OR P6, PT, R0, 0x4a, !P0 ;  /* 0x0000004a0000780c */ /* 0x000fe400047c1670 */
[----:B0-----:R-:W-:Y:S01]  /*26300*/  F2FP.SATFINITE.E4M3.F32.PACK_AB_MERGE_C R7, RZ, R2, RZ ;  /* 0x00000002ff07723e */ /* 0x001fe200048070ff */
        /* <DEDUP_REMOVED lines=155> */
[----:B------:R-:W-:Y:S01]  /*26cc0*/  F2FP.SATFINITE.E4M3.F32.PACK_AB_MERGE_C R9, RZ, R4, RZ ;  /* 0x00000004ff09723e */ /* 0x000fe200048070ff */
[----:B------:R-:W-:-:S02]  /*26cd0*/  FMUL R3, R39, UR20 ;  /* 0x0000001427037c20 */ /* 0x000fc40008400000 */
[----:B------:R-:W4:Y:S04]  /*26ce0*/  LDL.LU R39, [R1+0x390] ;  /* 0x0003900001277983 */ /* 0x000f280000300800 */
[----:B------:R-:W-:Y:S04]  /*26cf0*/  @!P6 STG.E.U8 desc[UR14][R28.64+0x81], R5 ;  /* 0x000081051c00e986 */ /* 0x000fe8000c10110e */
[----:B------:R-:W-:Y:S04]  /*26d00*/  @!P5 STG.E.U8 desc[UR14][R28.64+0x80], R13 ;  /* 0x0000800d1c00d986 */ /* 0x000fe8000c10110e */
[----:B------:R0:W-:Y:S04]  /*26d10*/  @!P3 STG.E.U8 desc[UR14][R30.64+0x88], R7 ;  /* 0x000088071e00b986 */ /* 0x0001e8000c10110e */
[----:B------:R1:W-:Y:S01]  /*26d20*/  @!P2 STG.E.U8 desc[UR14][R30.64+0x89], R9 ;  /* 0x000089091e00a986 */ /* 0x0003e2000c10110e */
[----:B0-----:R-:W-:-:S02]  /*26d30*/  F2FP.SATFINITE.E4M3.F32.PACK_AB_MERGE_C R7, RZ, R2, RZ ;  /* 0x00000002ff07723e */ /* 0x001fc400048070ff */
[----:B-1----:R-:W-:Y:S01]  /*26d40*/  F2FP.SATFINITE.E4M3.F32.PACK_AB_MERGE_C R9, RZ, R3, RZ ;  /* 0x00000003ff09723e */ /* 0x002fe200048070ff */
[----:B------:R-:W-:Y:S02]  /*26d50*/  FMUL R4, R38, UR20 ;  /* 0x0000001426047c20 */ /* 0x000fe40008400000 */
[----:B------:R-:W4:Y:S03]  /*26d60*/  LDL.LU R38, [R1+0x394] ;  /* 0x0003940001267983 */ /* 0x000f260000300800 */
[----:B------:R-:W-:Y:S01]  /*26d70*/  F2FP.SATFINITE.E4M3.F32.PACK_AB_MERGE_C R13, RZ, R4, RZ ;  /* 0x00000004ff0d723e */ /* 0x000fe200048070ff */
[----:B------:R-:W-:Y:S02]  /*26d80*/  FMUL R5, R37, UR20 ;  /* 0x0000001425057c20 */ /* 0x000fe40008400000 */
[----:B------:R-:W4:Y:S01]  /*26d90*/  LDL.LU R37, [R1+0x398] ;  /* 0x0003980001257983 */ /* 0x000f220000300800 */
[----:B------:R-:W-:-:S03]  /*26da0*/  FMUL R2, R36, UR20 ;  /* 0x0000001424027c20 */ /* 0x000fc60008400000 */
[----:B------:R-:W4:Y:S01]  /*26db0*/  LDL.LU R36, [R1+0x39c] ;  /* 0x00039c0001247983 */ /* 0x000f220000300800 */
[----:B--2---:R-:W-:-:S03]  /*26dc0*/  FMUL R3, R35, UR20 ;  /* 0x0000001423037c20 */ /* 0x004fc60008400000 */
[----:B------:R-:W2:Y:S01]  /*26dd0*/  LDL.LU R35, [R1+0x3a0] ;  /* 0x0003a00001237983 */ /* 0x000ea20000300800 */
        /* <DEDUP_REMOVED lines=9> */
[----:B------:R0:W-:Y:S01]  /*26e70*/  @!P6 STG.E.U8 desc[UR14][R28.64+0x89], R7 ;  /* 0x000089071c00e986 */ /* 0x0001e2000c10110e */
[----:B------:R-:W-:-:S03]  /*26e80*/  ISETP.LT.OR P6, PT, R0, 0x92, !P0 ;  /* 0x000000920000780c */ /* 0x000fc600047c1670 */
[----:B------:R-:W-:Y:S01]  /*26e90*/  @!P5 STG.E.U8 desc[UR14][R28.64+0x88], R11 ;  /* 0x0000880b1c00d986 */ /* 0x000fe2000c10110e */
[----:B------:R-:W-:-:S03]  /*26ea0*/  ISETP.LT.OR P5, PT, R0, 0x91, !P0 ;  /* 0x000000910000780c */ /* 0x000fc600047a1670 */
[----:B------:R1:W-:Y:S01]  /*26eb0*/  @!P3 STG.E.U8 desc[UR14][R30.64+0x90], R9 ;  /* 0x000090091e00b986 */ /* 0x0003e2000c10110e */
[C---:B------:R-:W-:Y:S02]  /*26ec0*/  ISETP.LT.OR P3, PT, R0.reuse, 0x99, !P1 ;  /* 0x000000990000780c */ /* 0x040fe40004f61670 */
[----:B0-----:R-:W-:Y:S01]  /*26ed0*/  F2FP.SATFINITE.E4M3.F32.PACK_AB_MERGE_C R7, RZ, R2, RZ ;  /* 0x00000002ff07723e */ /* 0x001fe200048070ff */
[----:B------:R-:W-:Y:S01]  /*26ee0*/  @!P2 STG.E.U8 desc[UR14][R30.64+0x91], R13 ;  /* 0x0000910d1e00a986 */ /* 0x000fe2000c10110e */
[----:B------:R-:W-:Y:S02]  /*26ef0*/  ISETP.LT.OR P2, PT, R0, 0x9a, !P1 ;  /* 0x0000009a0000780c */ /* 0x000fe40004f41670 */
        /* <DEDUP_REMOVED lines=86> */
[----:B------:R0:W-:Y:S01]  /*27460*/  @!P6 STG.E.U8 desc[UR14][R28.64+0xb1], R7 ;  /* 0x0000b1071c00e986 */ /* 0x0001e2000c10110e */
[----:B------:R-:W-:-:S03]  /*27470*/  ISETP.LT.OR P6, PT, R0, 0xba, !P0 ;  /* 0x000000ba0000780c */ /* 0x000fc600047c1670 */
[----:B------:R-:W4:Y:S04]  /*27480*/  LDL.LU R39, [R1+0x3f0] ;  /* 0x0003f00001277983 */ /* 0x000f280000300800 */
        /* <DEDUP_REMOVED lines=33> */
[----:B------:R0:W-:Y:S01]  /*276a0*/  @!P6 STG.E.U8 desc[UR14][R28.64+0xc1], R7 ;  /* 0x0000c1071c00e986 */ /* 0x0001e2000c10110e */
[----:B------:R-:W-:-:S03]  /*276b0*/  ISETP.LT.OR P6, PT, R0, 0xca, !P0 ;  /* 0x000000ca0000780c */ /* 0x000fc600047c1670 */
[----:B------:R-:W4:Y:S01]  /*276c0*/  LDL.LU R40, [R1+0x40c] ;  /* 0x00040c0001287983 */ /* 0x000f220000300800 */
[----:B------:R-:W-:Y:S01]  /*276d0*/  F2FP.SATFINITE.E4M3.F32.PACK_AB_MERGE_C R13, RZ, R4, RZ ;  /* 0x00000004ff0d723e */ /* 0x000fe200048070ff */
        /* <DEDUP_REMOVED lines=24> */
[C---:B------:R-:W-:Y:S01]  /*27860*/  ISETP.LT.OR P3, PT, R0.reuse, 0xd1, !P1 ;  /* 0x000000d10000780c */ /* 0x040fe20004f61670 */
[----:B------:R-:W4:Y:S01]  /*27870*/  LDL.LU R42, [R1+0x42c] ;  /* 0x00042c00012a7983 */ /* 0x000f220000300800 */
[C---:B------:R-:W-:Y:S02]  /*27880*/  ISETP.LT.OR P2, PT, R0.reuse, 0xd2, !P1 ;  /* 0x000000d20000780c */ /* 0x040fe40004f41670 */
[----:B------:R-:W-:Y:S02]  /*27890*/  ISETP.LT.OR P6, PT, R0, 0xd2, !P0 ;  /* 0x000000d20000780c */ /* 0x000fe400047c1670 */
[----:B------:R-:W-:-:S05]  /*278a0*/  F2FP.SATFINITE.E4M3.F32.PACK_AB_MERGE_C R5, RZ, R5, RZ ;  /* 0x00000005ff05723e */ /* 0x000fca00048070ff */
[----:B------:R0:W-:Y:S01]  /*278b0*/  @!P5 STG.E.U8 desc[UR14][R28.64+0xc8], R5 ;  /* 0x0000c8051c00d986 */ /* 0x0001e2000c10110e */
[----:B------:R-:W-:-:S03]  /*278c0*/  ISETP.LT.OR P5, PT, R0, 0xd1, !P0 ;  /* 0x000000d10000780c */ /* 0x000fc600047a1670 */
[----:B------:R-:W-:Y:S01]  /*278d0*/  @!P3 STG.E.U8 desc[UR14][R30.64+0xd0], R9 ;  /* 0x0000d0091e00b986 */ /* 0x000fe2000c10110e */
[----:B------:R-:W-:-:S03]  /*278e0*/  ISETP.LT.OR P3, PT, R0, 0xd9, !P1 ;  /* 0x000000d90000780c */ /* 0x000fc60004f61670 */
[----:B------:R1:W-:Y:S01]  /*278f0*/  @!P2 STG.E.U8 desc[UR14][R30.64+0xd1], R11 ;  /* 0x0000d10b1e00a986 */ /* 0x0003e2000c10110e */
[----:B0-----:R-:W-:Y:S02]  /*27900*/  F2FP.SATFINITE.E4M3.F32.PACK_AB_MERGE_C R5, RZ, R3, RZ ;  /* 0x00000003ff05723e */ /* 0x001fe400048070ff */
[----:B------:R-:W-:-:S03]  /*27910*/  ISETP.LT.OR P2, PT, R0, 0xda, !P1 ;  /* 0x000000da0000780c */ /* 0x000fc60004f41670 */
[----:B------:R-:W-:Y:S01]  /*27920*/  @!P6 STG.E.U8 desc[UR14][R28.64+0xd1], R5 ;  /* 0x0000d1051c00e986 */ /* 0x000fe2000c10110e */
[----:B-1----:R-:W-:Y:S02]  /*27930*/  F2FP.SATFINITE.E4M3.F32.PACK_AB_MERGE_C R11, RZ, R2, RZ ;  /* 0x00000002ff0b723e */ /* 0x002fe400048070ff */
[----:B------:R-:W-:Y:S01]  /*27940*/  ISETP.LT.OR P6, PT, R0, 0xda, !P0 ;  /* 0x000000da0000780c */ /* 0x000fe200047c1670 */
[----:B------:R-:W-:Y:S02]  /*27950*/  FMUL R2, R40, UR20 ;  /* 0x0000001428027c20 */ /* 0x000fe40008400000 */
[----:B------:R-:W4:Y:S01]  /*27960*/  LDL.LU R40, [R1+0x430] ;  /* 0x0004300001287983 */ /* 0x000f220000300800 */
[----:B------:R-:W-:-:S03]  /*27970*/  FMUL R3, R39, UR20 ;  /* 0x0000001427037c20 */ /* 0x000fc60008400000 */
[----:B------:R-:W4:Y:S01]  /*27980*/  LDL.LU R39, [R1+0x434] ;  /* 0x0004340001277983 */ /* 0x000f220000300800 */
[----:B------:R-:W-:-:S03]  /*27990*/  F2FP.SATFINITE.E4M3.F32.PACK_AB_MERGE_C R9, RZ, R4, RZ ;  /* 0x00000004ff09723e */ /* 0x000fc600048070ff */
        /* <DEDUP_REMOVED lines=13> */
[----:B--2---:R-:W-:Y:S01]  /*27a70*/  FMUL R3, R35, UR20 ;  /* 0x0000001423037c20 */ /* 0x004fe20008400000 */
[----:B0-----:R-:W-:Y:S02]  /*27a80*/  F2FP.SATFINITE.E4M3.F32.PACK_AB_MERGE_C R7, RZ, R2, RZ ;  /* 0x00000002ff07723e */ /* 0x001fe400048070ff */
        /* <DEDUP_REMOVED lines=15> */
[----:B------:R-:W-:Y:S02]  /*27b80*/  F2FP.SATFINITE.E4M3.F32.PACK_AB_MERGE_C R5, RZ, R5, RZ ;  /* 0x00000005ff05723e */ /* 0x000fe400048070ff */
[----:B0-----:R-:W-:Y:S01]  /*27b90*/  F2FP.SATFINITE.E4M3.F32.PACK_AB_MERGE_C R11, RZ, R4, RZ ;  /* 0x00000004ff0b723e */ /* 0x001fe200048070ff */
[----:B------:R0:W-:Y:S01]  /*27ba0*/  @!P6 STG.E.U8 desc[UR14][R28.64+0xe1], R7 ;  /* 0x0000e1071c00e986 */ /* 0x0001e2000c10110e */
[C---:B------:R-:W-:Y:S02]  /*27bb0*/  ISETP.LT.OR P6, PT, R0.reuse, 0xea, !P0 ;  /* 0x000000ea0000780c */ /* 0x040fe400047c1670 */
[----:B-1----:R-:W-:Y:S01]  /*27bc0*/  F2FP.SATFINITE.E4M3.F32.PACK_AB_MERGE_C R9, RZ, R3, RZ ;  /* 0x00000003ff09723e */ /* 0x002fe200048070ff */
[----:B------:R1:W-:Y:S01]  /*27bd0*/  @!P5 STG.E.U8 desc[UR14][R28.64+0xe0], R5 ;  /* 0x0000e0051c00d986 */ /* 0x0003e2000c10110e */
[----:B------:R-:W-:-:S03]  /*27be0*/  ISETP.LT.OR P5, PT, R0, 0xe9, !P0 ;  /* 0x000000e90000780c */ /* 0x000fc600047a1670 */
[----:B------:R-:W-:Y:S01]  /*27bf0*/  @!P2 STG.E.U8 desc[UR14][R30.64+0xe9], R11 ;  /* 0x0000e90b1e00a986 */ /* 0x000fe2000c10110e */
[----:B------:R-:W-:Y:S01]  /*27c00*/  ISETP.LT.OR P2, PT, R0, 0xf2, !P1 ;  /* 0x000000f20000780c */ /* 0x000fe20004f41670 */
[----:B------:R-:W-:Y:S02]  /*27c10*/  FMUL R3, R42, UR20 ;  /* 0x000000142a037c20 */ /* 0x000fe40008400000 */
[----:B------:R1:W-:Y:S01]  /*27c20*/  @!P3 STG.E.U8 desc[UR14][R30.64+0xe8], R9 ;  /* 0x0000e8091e00b986 */ /* 0x0003e2000c10110e */
[----:B------:R-:W-:Y:S02]  /*27c30*/  ISETP.LT.OR P3, PT, R0, 0xf1, !P1 ;  /* 0x000000f10000780c */ /* 0x000fe40004f61670 */
[----:B------:R-:W-:Y:S01]  /*27c40*/  F2FP.SATFINITE.E4M3.F32.PACK_AB_MERGE_C R13, RZ, R2, RZ ;  /* 0x00000002ff0d723e */ /* 0x000fe200048070ff */
[----:B------:R-:W-:Y:S01]  /*27c50*/  FMUL R4, R39, UR20 ;  /* 0x0000001427047c20 */ /* 0x000fe20008400000 */
[----:B------:R-:W-:Y:S01]  /*27c60*/  FMUL R2, R40, UR20 ;  /* 0x0000001428027c20 */ /* 0x000fe20008400000 */
[----:B------:R-:W-:-:S03]  /*27c70*/  F2FP.SATFINITE.E4M3.F32.PACK_AB_MERGE_C R3, RZ, R3, RZ ;  /* 0x00000003ff03723e */ /* 0x000fc600048070ff */
[----:B0-----:R-:W-:Y:S02]  /*27c80*/  F2FP.SATFINITE.E4M3.F32.PACK_AB_MERGE_C R7, RZ, R4, RZ ;  /* 0x00000004ff07723e */ /* 0x001fe400048070ff */
[----:B-1----:R-:W-:Y:S01]  /*27c90*/  F2FP.SATFINITE.E4M3.F32.PACK_AB_MERGE_C R5, RZ, R2, RZ ;  /* 0x00000002ff05723e */ /* 0x002fe200048070ff */
[----:B------:R-:W-:Y:S01]  /*27ca0*/  @!P5 STG.E.U8 desc[UR14][R28.64+0xe8], R13 ;  /* 0x0000e80d1c00d986 */ /* 0x000fe2000c10110e */
[----:B------:R-:W-:-:S03]  /*27cb0*/  ISETP.LT.OR P5, PT, R0, 0xf1, !P0 ;  /* 0x000000f10000780c */ /* 0x000fc600047a1670 */
[----:B------:R2:W-:Y:S01]  /*27cc0*/  @!P6 STG.E.U8 desc[UR14][R28.64+0xe9], R3 ;  /* 0x0000e9031c00e986 */ /* 0x0005e2000c10110e */
[----:B------:R-:W-:-:S03]  /*27cd0*/  ISETP.LT.OR P6, PT, R0, 0xf2, !P0 ;  /* 0x000000f20000780c */ /* 0x000fc600047c1670 */
[----:B------:R0:W-:Y:S01]  /*27ce0*/  @!P2 STG.E.U8 desc[UR14][R30.64+0xf1], R7 ;  /* 0x0000f1071e00a986 */ /* 0x0001e2000c10110e */
[C---:B------:R-:W-:Y:S02]  /*27cf0*/  ISETP.LT.OR P2, PT, R0.reuse, 0xf9, !P1 ;  /* 0x000000f90000780c */ /* 0x040fe40004f41670 */
[C---:B------:R-:W-:Y:S01]  /*27d00*/  ISETP.LT.OR P1, PT, R0.reuse, 0xfa, !P1 ;  /* 0x000000fa0000780c */ /* 0x040fe20004f21670 */
[----:B------:R4:W-:Y:S01]  /*27d10*/  @!P3 STG.E.U8 desc[UR14][R30.64+0xf0], R5 ;  /* 0x0000f0051e00b986 */ /* 0x0009e2000c10110e */
[C---:B------:R-:W-:Y:S02]  /*27d20*/  ISETP.LT.OR P3, PT, R0.reuse, 0xf9, !P0 ;  /* 0x000000f90000780c */ /* 0x040fe40004761670 */
[----:B------:R-:W-:Y:S01]  /*27d30*/  ISETP.LT.OR P0, PT, R0, 0xfa, !P0 ;  /* 0x000000fa0000780c */ /* 0x000fe20004701670 */
[----:B------:R-:W-:-:S05]  /*27d40*/  FMUL R2, R38, UR20 ;  /* 0x0000001426027c20 */ /* 0x000fca0008400000 */
[----:B------:R-:W-:-:S05]  /*27d50*/  F2FP.SATFINITE.E4M3.F32.PACK_AB_MERGE_C R9, RZ, R2, RZ ;  /* 0x00000002ff09723e */ /* 0x000fca00048070ff */
[----:B------:R1:W-:Y:S01]  /*27d60*/  @!P5 STG.E.U8 desc[UR14][R28.64+0xf0], R9 ;  /* 0x0000f0091c00d986 */ /* 0x0003e2000c10110e */
[----:B------:R-:W-:Y:S01]  /*27d70*/  FMUL R0, R37, UR20 ;  /* 0x0000001425007c20 */ /* 0x000fe20008400000 */
[----:B------:R-:W-:Y:S01]  /*27d80*/  FMUL R2, R36, UR20 ;  /* 0x0000001424027c20 */ /* 0x000fe20008400000 */
[----:B--2---:R-:W-:-:S03]  /*27d90*/  FMUL R3, R35, UR20 ;  /* 0x0000001423037c20 */ /* 0x004fc60008400000 */
[----:B0-----:R-:W-:Y:S02]  /*27da0*/  F2FP.SATFINITE.E4M3.F32.PACK_AB_MERGE_C R7, RZ, R0, RZ ;  /* 0x00000000ff07723e */ /* 0x001fe400048070ff */
[----:B------:R-:W-:Y:S02]  /*27db0*/  F2FP.SATFINITE.E4M3.F32.PACK_AB_MERGE_C R11, RZ, R2, RZ ;  /* 0x00000002ff0b723e */ /* 0x000fe400048070ff */
[----:B------:R-:W-:Y:S01]  /*27dc0*/  F2FP.SATFINITE.E4M3.F32.PACK_AB_MERGE_C R3, RZ, R3, RZ ;  /* 0x00000003ff03723e */ /* 0x000fe200048070ff */
[----:B------:R1:W-:Y:S04]  /*27dd0*/  @!P6 STG.E.U8 desc[UR14][R28.64+0xf1], R7 ;  /* 0x0000f1071c00e986 */ /* 0x0003e8000c10110e */
[----:B------:R1:W-:Y:S04]  /*27de0*/  @!P2 STG.E.U8 desc[UR14][R30.64+0xf8], R11 ;  /* 0x0000f80b1e00a986 */ /* 0x0003e8000c10110e */
[----:B------:R1:W-:Y:S01]  /*27df0*/  @!P1 STG.E.U8 desc[UR14][R30.64+0xf9], R3 ;  /* 0x0000f9031e009986 */ /* 0x0003e2000c10110e */
[----:B---3--:R-:W-:Y:S01]  /*27e00*/  FMUL R4, R33, UR20 ;  /* 0x0000001421047c20 */ /* 0x008fe20008400000 */
[----:B----4-:R-:W-:-:S04]  /*27e10*/  FMUL R5, R32, UR20 ;  /* 0x0000001420057c20 */ /* 0x010fc80008400000 */
[----:B------:R-:W-:Y:S02]  /*27e20*/  F2FP.SATFINITE.E4M3.F32.PACK_AB_MERGE_C R13, RZ, R4, RZ ;  /* 0x00000004ff0d723e */ /* 0x000fe400048070ff */
[----:B------:R-:W-:-:S03]  /*27e30*/  F2FP.SATFINITE.E4M3.F32.PACK_AB_MERGE_C R5, RZ, R5, RZ ;  /* 0x00000005ff05723e */ /* 0x000fc600048070ff */
[----:B------:R1:W-:Y:S04]  /*27e40*/  @!P3 STG.E.U8 desc[UR14][R28.64+0xf8], R13 ;  /* 0x0000f80d1c00b986 */ /* 0x0003e8000c10110e */
[----:B------:R1:W-:Y:S02]  /*27e50*/  @!P0 STG.E.U8 desc[UR14][R28.64+0xf9], R5 ;  /* 0x0000f9051c008986 */ /* 0x0003e4000c10110e */
.L_x_551:
[----:B------:R-:W-:Y:S05]  /*27e60*/  BSYNC B0 ;  /* 0x0000000000007941 */ /* 0x000fea0003800000 */
.L_x_37:
[----:B-12---:R-:W2:Y:S04]  /*27e70*/  LDL.LU R3, [R1+0x458] ;  /* 0x0004580001037983 */ /* 0x006ea80000300800 */
[----:B-----5:R-:W2:Y:S01]  /*27e80*/  LDL.LU R2, [R1+0x45c] ;  /* 0x00045c0001027983 */ /* 0x020ea20000300800 */
[----:B------:R-:W-:Y:S01]  /*27e90*/  ULDC UR6, c[0x0][0xc] ;  /* 0x0000030000067ab9 */ /* 0x000fe20000000800 */
[----:B------:R-:W-:Y:S01]  /*27ea0*/  ULDC UR7, c[0x0][0x10] ;  /* 0x0000040000077ab9 */ /* 0x000fe20000000800 */
[----:B---34-:R-:W2:Y:S01]  /*27eb0*/  LDC R5, c[0x0][0x14] ;  /* 0x00000500ff057b82 */ /* 0x018ea20000000800 */
[----:B------:R-:W-:Y:S01]  /*27ec0*/  UIMAD.WIDE.U32 UR6, UR6, UR7, URZ ;  /* 0x00000007060672a5 */ /* 0x000fe2000f8e003f */
[----:B------:R-:W-:Y:S01]  /*27ed0*/  PRMT R0, RZ, 0x7610, R0 ;  /* 0x00007610ff007816 */ /* 0x000fe20000000000 */
[----:B------:R-:W-:-:S04]  /*27ee0*/  UMOV UR9, 0xffffffff ;  /* 0xffffffff00097882 */ /* 0x000fc80000000000 */
[----:B--2---:R-:W-:-:S04]  /*27ef0*/  IMAD.WIDE.U32 R2, R5, UR6, R2 ;  /* 0x0000000605027c25 */ /* 0x004fc8000f8e0002 */
[----:B------:R-:W-:Y:S01]  /*27f00*/  IMAD R5, R5, UR7, RZ ;  /* 0x0000000705057c24 */ /* 0x000fe2000f8e02ff */
[----:B------:R-:W-:Y:S01]  /*27f10*/  ULDC.64 UR6, c[0x0][0x650] ;  /* 0x0001940000067ab9 */ /* 0x000fe20000000a00 */
[----:B------:R-:W-:Y:S01]  /*27f20*/  IMAD.MOV.U32 R11, RZ, RZ, R2 ;  /* 0x000000ffff0b7224 */ /* 0x000fe200078e0002 */
[----:B------:R-:W-:Y:S01]  /*27f30*/  ISETP.GE.U32.AND P0, PT, R2, UR6, PT ;  /* 0x0000000602007c0c */ /* 0x000fe2000bf06070 */
[----:B------:R-:W-:Y:S02]  /*27f40*/  IMAD.IADD R13, R3, 0x1, R5 ;  /* 0x00000001030d7824 */ /* 0x000fe400078e0205 */
[----:B------:R-:W-:-:S03]  /*27f50*/  IMAD.MOV.U32 R2, RZ, RZ, -0x1 ;  /* 0xffffffffff027424 */ /* 0x000fc600078e00ff */
[----:B------:R1:W-:Y:S01]  /*27f60*/  STL [R1+0x458], R13 ;  /* 0x0004580d01007387 */ /* 0x0003e20000100800 */
[----:B------:R-:W-:-:S03]  /*27f70*/  ISETP.GE.U32.AND.EX P0, PT, R13, UR7, PT, P0 ;  /* 0x000000070d007c0c */ /* 0x000fc6000bf06100 */
[----:B------:R1:W-:Y:S04]  /*27f80*/  STL [R1+0x45c], R11 ;  /* 0x00045c0b01007387 */ /* 0x0003e80000100800 */
[----:B------:R1:W-:Y:S06]  /*27f90*/  STL [R1+0x460], R2 ;  /* 0x0004600201007387 */ /* 0x0003ec0000100800 */
[----:B------:R-:W-:Y:S05]  /*27fa0*/  @P0 BRA `(.L_x_552) ;  /* 0x0000000400740947 */ /* 0x000fea0003800000 */
[----:B------:R-:W2:Y:S01]  /*27fb0*/  S2R R8, SR_CTAID.X ;  /* 0x0000000000087919 */ /* 0x000ea20000002500 */
[----:B------:R-:W-:Y:S01]  /*27fc0*/  ULDC.64 UR18, c[0x0][0x628] ;  /* 0x00018a0000127ab9 */ /* 0x000fe20000000a00 */
[----:B------:R-:W3:Y:S01]  /*27fd0*/  LDC R9, c[0x0][0x144] ;  /* 0x00005100ff097b82 */ /* 0x000ee20000000800 */
[----:B------:R-:W-:Y:S01]  /*27fe0*/  ULDC UR6, c[0x0][0x150] ;  /* 0x0000540000067ab9 */ /* 0x000fe20000000800 */
[----:B------:R-:W4:Y:S01]  /*27ff0*/  S2R R12, SR_CTAID.Y ;  /* 0x00000000000c7919 */ /* 0x000f220000002600 */
[----:B------:R-:W-:Y:S01]  /*28000*/  ISETP.NE.U32.AND P0, PT, RZ, UR18, PT ;  /* 0x00000012ff007c0c */ /* 0x000fe2000bf05070 */
[----:B------:R-:W-:Y:S01]  /*28010*/  ULDC UR23, c[0x0][0x630] ;  /* 0x00018c0000177ab9 */ /* 0x000fe20000000800 */
[----:B------:R-:W-:Y:S02]  /*28020*/  R2UR UR16, R11 ;  /* 0x000000000b1072ca */ /* 0x000fe400000e0000 */
[----:B------:R-:W-:Y:S01]  /*28030*/  ISETP.NE.AND.EX P0, PT, RZ, UR19, PT, P0 ;  /* 0x00000013ff007c0c */ /* 0x000fe2000bf05300 */
[----:B0-----:R-:W0:Y:S01]  /*28040*/  LDC.64 R6, c[0x0][0x620] ;  /* 0x00018800ff067b82 */ /* 0x001e220000000a00 */
[----:B------:R-:W-:-:S02]  /*28050*/  R2UR UR17, R13 ;  /* 0x000000000d1172ca */ /* 0x000fc400000e0000 */
[----:B--2---:R-:W-:-:S05]  /*28060*/  I2FP.F32.U32 R0, R8 ;  /* 0x0000000800007245 */ /* 0x004fca0000201000 */
[----:B------:R-:W-:-:S06]  /*28070*/  FMUL R0, R0, UR6 ;  /* 0x0000000600007c20 */ /* 0x000fcc0008400000 */
[----:B------:R-:W2:Y:S01]  /*28080*/  F2I.U32.TRUNC.NTZ R0, R0 ;  /* 0x0000000000007305 */ /* 0x000ea2000020f000 */
[----:B----4-:R-:W-:Y:S05]  /*28090*/  @!P0 BRA `(.L_x_553) ;  /* 0x0000000000308947 */ /* 0x010fea0003800000 */
        /* <DEDUP_REMOVED lines=12> */
.L_x_553:
[----:B------:R-:W-:Y:S01]  /*28160*/  USHF.R.U64 UR9, UR16, UR23, UR17 ;  /* 0x0000001710097299 */ /* 0x000fe20008001211 */
[----:B------:R-:W4:Y:S01]  /*28170*/  LDC.64 R22, c[0x0][0x640] ;  /* 0x00019000ff167b82 */ /* 0x000f220000000a00 */
[----:B------:R-:W-:Y:S01]  /*28180*/  USHF.R.U32.HI UR6, URZ, UR23, UR17 ;  /* 0x000000173f067299 */ /* 0x000fe20008011611 */
[----:B--2---:R-:W-:Y:S02]  /*28190*/  IMAD.MOV R10, RZ, RZ, -R0 ;  /* 0x000000ffff0a7224 */ /* 0x004fe400078e0a00 */
[----:B-1----:R-:W-:Y:S01]  /*281a0*/  IMAD.MOV.U32 R2, RZ, RZ, R11 ;  /* 0x000000ffff027224 */ /* 0x002fe200078e000b */
[----:B------:R-:W-:Y:S01]  /*281b0*/  IADD3 R5, P0, RZ, -UR9, RZ ;  /* 0x80000009ff057c10 */ /* 0x000fe2000ff1e0ff */
[----:B---3--:R-:W-:Y:S02]  /*281c0*/  IMAD R18, R9, R10, R8 ;  /* 0x0000000a09127224 */ /* 0x008fe400078e0208 */
[----:B------:R-:W1:Y:S02]  /*281d0*/  LDC R4, c[0x0][0x618] ;  /* 0x00018600ff047b82 */ /* 0x000e640000000800 */
[----:B------:R-:W-:Y:S01]  /*281e0*/  IMAD.X R3, RZ, RZ, ~UR6, P0 ;  /* 0x80000006ff037e24 */ /* 0x000fe200080e06ff */
[----:B------:R-:W-:-:S03]  /*281f0*/  ULDC UR6, c[0x0][0x154] ;  /* 0x0000550000067ab9 */ /* 0x000fc60000000800 */
[-C--:B0-----:R-:W-:Y:S02]  /*28200*/  IMAD R0, R3, R6.reuse, RZ ;  /* 0x0000000603007224 */ /* 0x081fe400078e02ff */
[----:B------:R-:W0:Y:S01]  /*28210*/  LDC R14, c[0x0][0x608] ;  /* 0x00018200ff0e7b82 */ /* 0x000e220000000800 */
[----:B------:R-:W-:Y:S02]  /*28220*/  IMAD.MOV.U32 R3, RZ, RZ, R13 ;  /* 0x000000ffff037224 */ /* 0x000fe400078e000d */
[----:B------:R-:W-:-:S05]  /*28230*/  IMAD.WIDE.U32 R2, R5, R6, R2 ;  /* 0x0000000605027225 */ /* 0x000fca00078e0002 */
[----:B------:R-:W2:Y:S01]  /*28240*/  LDC R20, c[0x0][0x658] ;  /* 0x00019600ff147b82 */ /* 0x000ea20000000800 */
[----:B------:R-:W-:Y:S01]  /*28250*/  IMAD R5, R5, R7, R0 ;  /* 0x0000000705057224 */ /* 0x000fe200078e0200 */
[----:B------:R-:W-:Y:S01]  /*28260*/  I2FP.F32.U32 R0, R12 ;  /* 0x0000000c00007245 */ /* 0x000fe20000201000 */
[----:B------:R-:W-:Y:S01]  /*28270*/  IMAD.MOV.U32 R7, RZ, RZ, 0x1 ;  /* 0x00000001ff077424 */ /* 0x000fe200078e00ff */
[----:B----4-:R-:W-:Y:S01]  /*28280*/  ISETP.NE.U32.AND P0, PT, R22, RZ, PT ;  /* 0x000000ff1600720c */ /* 0x010fe20003f05070 */
[----:B------:R-:W-:Y:S02]  /*28290*/  IMAD.IADD R3, R3, 0x1, R5 ;  /* 0x0000000103037824 */ /* 0x000fe400078e0205 */
[----:B------:R-:W-:Y:S01]  /*282a0*/  FMUL R0, R0, UR6 ;  /* 0x0000000600007c20 */ /* 0x000fe20008400000 */
[----:B------:R-:W3:Y:S01]  /*282b0*/  LDC R15, c[0x0][0x148] ;  /* 0x00005200ff0f7b82 */ /* 0x000ee20000000800 */
[----:B------:R-:W-:Y:S01]  /*282c0*/  ISETP.NE.AND.EX P0, PT, R23, RZ, PT, P0 ;  /* 0x000000ff1700720c */ /* 0x000fe20003f05300 */
[----:B------:R-:W-:Y:S01]  /*282d0*/  IMAD.MOV.U32 R5, RZ, RZ, -0x1 ;  /* 0xffffffffff057424 */ /* 0x000fe200078e00ff */
[-CC-:B-1----:R-:W-:Y:S01]  /*282e0*/  SHF.R.U64 R10, R2, R4.reuse, R3.reuse ;  /* 0x00000004020a7219 */ /* 0x182fe20000001203 */
[----:B------:R1:W4:Y:S01]  /*282f0*/  F2I.U32.TRUNC.NTZ R13, R0 ;  /* 0x00000000000d7305 */ /* 0x000322000020f000 */
[----:B------:R-:W-:-:S03]  /*28300*/  SHF.R.U32.HI R3, RZ, R4, R3 ;  /* 0x00000004ff037219 */ /* 0x000fc60000011603 */
[----:B------:R-:W1:Y:S01]  /*28310*/  LDC R16, c[0x0][0x600] ;  /* 0x00018000ff107b82 */ /* 0x000e620000000800 */
[-CC-:B0-----:R-:W-:Y:S02]  /*28320*/  SHF.R.U64 R8, R10, R14.reuse, R3.reuse ;  /* 0x0000000e0a087219 */ /* 0x181fe40000001203 */
[----:B------:R-:W-:-:S05]  /*28330*/  SHF.R.U32.HI R3, RZ, R14, R3 ;  /* 0x0000000eff037219 */ /* 0x000fca0000011603 */
[----:B------:R-:W0:Y:S01]  /*28340*/  LDC R17, c[0x0][0x648] ;  /* 0x00019200ff117b82 */ /* 0x000e220000000800 */
[-CC-:B--2---:R-:W-:Y:S02]  /*28350*/  SHF.R.U64 R11, R8, R20.reuse, R3.reuse ;  /* 0x00000014080b7219 */ /* 0x184fe40000001203 */
[-C--:B------:R-:W-:Y:S02]  /*28360*/  SHF.L.U32 R5, R5, R20.reuse, RZ ;  /* 0x0000001405057219 */ /* 0x080fe400000006ff */
[-C--:B------:R-:W-:Y:S01]  /*28370*/  SHF.R.U32.HI R3, RZ, R20.reuse, R3 ;  /* 0x00000014ff037219 */ /* 0x080fe20000011603 */
[----:B------:R-:W-:Y:S01]  /*28380*/  IMAD.MOV.U32 R2, RZ, RZ, R11 ;  /* 0x000000ffff027224 */ /* 0x000fe200078e000b */
[----:B------:R-:W-:Y:S01]  /*28390*/  SHF.L.U32 R20, R7, R20, RZ ;  /* 0x0000001407147219 */ /* 0x000fe200000006ff */
[----:B------:R-:W2:Y:S01]  /*283a0*/  LDC R19, c[0x0][0x638] ;  /* 0x00018e00ff137b82 */ /* 0x000ea20000000800 */
[----:B------:R-:W-:-:S07]  /*283b0*/  LOP3.LUT R41, RZ, R5, RZ, 0x33, !PT ;  /* 0x00000005ff297212 */ /* 0x000fce00078e33ff */
[----:B------:R-:W0:Y:S01]  /*283c0*/  LDC R21, c[0x0][0x610] ;  /* 0x00018400ff157b82 */ /* 0x000e220000000800 */
[----:B----4-:R-:W-:Y:S05]  /*283d0*/  @!P0 BRA `(.L_x_554) ;  /* 0x0000000000288947 */ /* 0x010fea0003800000 */
[----:B-1----:R-:W1:Y:S02]  /*283e0*/  LDC R0, c[0x0][0x64c] ;  /* 0x00019300ff007b82 */ /* 0x002e640000000800 */
[----:B-1----:R-:W-:-:S05]  /*283f0*/  IADD3 R7, P0, R11, R0, RZ ;  /* 0x000000000b077210 */ /* 0x002fca0007f1e0ff */
        /* <DEDUP_REMOVED lines=8> */
.L_x_554:
[----:B01----:R-:W-:Y:S01]  /*28480*/  SHF.R.U64 R0, R2, R17, R3 ;  /* 0x0000001102007219 */ /* 0x003fe20000001203 */
[----:B------:R-:W-:Y:S01]  /*28490*/  VIADD R3, R16, 0xffffffff ;  /* 0xffffffff10037836 */ /* 0x000fe20000000000 */
[----:B------:R-:W-:Y:S01]  /*284a0*/  LOP3.LUT R41, R8, R41, RZ, 0xc0, !PT ;  /* 0x0000002908297212 */ /* 0x000fe200078ec0ff */
[----:B------:R-:W-:Y:S02]  /*284b0*/  IMAD.MOV R13, RZ, RZ, -R13 ;  /* 0x000000ffff0d7224 */ /* 0x000fe400078e0a0d */
[----:B------:R-:W-:Y:S01]  /*284c0*/  IMAD.MOV R2, RZ, RZ, -R0 ;  /* 0x000000ffff027224 */ /* 0x000fe200078e0a00 */
[----:B------:R-:W-:Y:S01]  /*284d0*/  LOP3.LUT R3, R10, R3, RZ, 0xc0, !PT ;  /* 0x000000030a037212 */ /* 0x000fe200078ec0ff */
[----:B------:R-:W-:Y:S02]  /*284e0*/  IMAD R41, R20, R0, R41 ;  /* 0x0000000014297224 */ /* 0x000fe400078e0229 */
[----:B---3--:R-:W-:Y:S02]  /*284f0*/  @P4 IMAD R18, R15, R13, R12 ;  /* 0x0000000d0f124224 */ /* 0x008fe400078e020c */
[----:B--2---:R-:W-:-:S02]  /*28500*/  IMAD R0, R2, R19, R11 ;  /* 0x0000001302007224 */ /* 0x004fc400078e020b */
[----:B------:R-:W-:Y:S02]  /*28510*/  IMAD R41, R41, R21, R18 ;  /* 0x0000001529297224 */ /* 0x000fe400078e0212 */
[----:B------:R-:W-:Y:S02]  /*28520*/  IMAD R2, R0, R16, R3 ;  /* 0x0000001000027224 */ /* 0x000fe400078e0203 */
[----:B------:R-:W-:-:S03]  /*28530*/  IMAD.MOV.U32 R4, RZ, RZ, 0x1 ;  /* 0x00000001ff047424 */ /* 0x000fc600078e00ff */
[----:B------:R-:W-:Y:S02]  /*28540*/  SEL R3, R2, R41, !P4 ;  /* 0x0000002902037207 */ /* 0x000fe40006000000 */
[----:B------:R-:W-:Y:S02]  /*28550*/  PRMT R0, R4, 0x7610, R0 ;  /* 0x0000761004007816 */ /* 0x000fe40000000000 */
[----:B------:R-:W-:Y:S01]  /*28560*/  SEL R41, R41, R2, !P4 ;  /* 0x0000000229297207 */ /* 0x000fe20006000000 */
[----:B------:R2:W-:Y:S06]  /*28570*/  STL [R1+0x460], R3 ;  /* 0x0004600301007387 */ /* 0x0005ec0000100800 */
.L_x_552:
[----:B------:R3:W-:Y:S01]  /*28580*/  STL [R1+0x464], R41 ;  /* 0x0004642901007387 */ /* 0x0007e20000100800 */
[----:B------:R-:W-:-:S13]  /*28590*/  LOP3.LUT P0, RZ, R0, 0xff, RZ, 0xc0, !PT ;  /* 0x000000ff00ff7812 */ /* 0x000fda000780c0ff */
[----:B---3--:R-:W-:Y:S05]  /*285a0*/  @P0 BRA `(.L_x_555) ;  /* 0xfffffd8c004c0947 */ /* 0x008fea000383ffff */
[----:B------:R-:W-:Y:S05]  /*285b0*/  EXIT ;  /* 0x000000000000794d */ /* 0x000fea0003800000 */
.L_x_7:
[----:B------:R-:W2:Y:S01]  /*285c0*/  LDL R20, [R1+0x45c] ;  /* 0x00045c0001147983 */ /* 0x000ea20000100800 */
[----:B------:R-:W-:-:S03]  /*285d0*/  ULDC.64 UR4, c[0x0][0x650] ;  /* 0x0001940000047ab9 */ /* 0x000fc60000000a00 */
[----:B------:R-:W3:Y:S01]  /*285e0*/  LDL R163, [R1+0x458] ;  /* 0x0004580001a37983 */ /* 0x000ee20000100800 */
[----:B------:R-:W-:Y:S01]  /*285f0*/  PRMT R0, RZ, 0x7610, R0 ;  /* 0x00007610ff007816 */ /* 0x000fe20000000000 */
[----:B------:R-:W-:Y:S02]  /*28600*/  IMAD.MOV.U32 R5, RZ, RZ, -0x1 ;  /* 0xffffffffff057424 */ /* 0x000fe400078e00ff */
[----:B------:R-:W-:Y:S02]  /*28610*/  IMAD.MOV.U32 R4, RZ, RZ, -0x1 ;  /* 0xffffffffff047424 */ /* 0x000fe400078e00ff */
[----:B------:R-:W-:Y:S01]  /*28620*/  IMAD.MOV.U32 R10, RZ, RZ, -0x1 ;  /* 0xffffffffff0a7424 */ /* 0x000fe200078e00ff */
[----:B--2---:R-:W-:-:S04]  /*28630*/  ISETP.GE.U32.AND P0, PT, R20, UR4, PT ;  /* 0x0000000414007c0c */ /* 0x004fc8000bf06070 */
[----:B---3--:R-:W-:-:S13]  /*28640*/  ISETP.GE.U32.AND.EX P0, PT, R163, UR5, PT, P0 ;  /* 0x00000005a3007c0c */ /* 0x008fda000bf06100 */
[----:B------:R-:W-:Y:S05]  /*28650*/  @P0 BRA `(.L_x_556) ;  /* 0x0000000400300947 */ /* 0x000fea0003800000 */
[----:B------:R-:W1:Y:S01]  /*28660*/  LDC.64 R16, c[0x0][0x628] ;  /* 0x00018a00ff107b82 */ /* 0x000e620000000a00 */
[----:B0-----:R-:W-:Y:S02]  /*28670*/  IMAD.MOV.U32 R8, RZ, RZ, R20 ;  /* 0x000000ffff087224 */ /* 0x001fe400078e0014 */
[----:B------:R-:W-:-:S05]  /*28680*/  IMAD.MOV.U32 R9, RZ, RZ, R163 ;  /* 0x000000ffff097224 */ /* 0x000fca00078e00a3 */
[----:B------:R-:W0:Y:S08]  /*28690*/  LDC R10, c[0x0][0x630] ;  /* 0x00018c00ff0a7b82 */ /* 0x000e300000000800 */
[----:B------:R-:W2:Y:S01]  /*286a0*/  LDC.64 R18, c[0x0][0x620] ;  /* 0x00018800ff127b82 */ /* 0x000ea20000000a00 */
[----:B-1----:R-:W-:-:S04]  /*286b0*/  ISETP.NE.U32.AND P0, PT, R16, RZ, PT ;  /* 0x000000ff1000720c */ /* 0x002fc80003f05070 */
[----:B------:R-:W-:-:S13]  /*286c0*/  ISETP.NE.AND.EX P0, PT, R17, RZ, PT, P0 ;  /* 0x000000ff1100720c */ /* 0x000fda0003f05300 */
[----:B0-2---:R-:W-:Y:S05]  /*286d0*/  @!P0 BRA `(.L_x_557) ;  /* 0x0000000000288947 */ /* 0x005fea0003800000 */
[----:B------:R-:W0:Y:S02]  /*286e0*/  LDC R0, c[0x0][0x634] ;  /* 0x00018d00ff007b82 */ /* 0x000e240000000800 */
[----:B0-----:R-:W-:-:S05]  /*286f0*/  IADD3 R9, P0, R20, R0, RZ ;  /* 0x0000000014097210 */ /* 0x001fca0007f1e0ff */
        /* <DEDUP_REMOVED lines=8> */
.L_x_557:
[----:B------:R-:W0:Y:S01]  /*28780*/  LDC.64 R22, c[0x0][0x640] ;  /* 0x00019000ff167b82 */ /* 0x000e220000000a00 */
[-CC-:B------:R-:W-:Y:S01]  /*28790*/  SHF.R.U64 R15, R8, R10.reuse, R9.reuse ;  /* 0x0000000a080f7219 */ /* 0x180fe20000001209 */
[----:B------:R-:W-:Y:S01]  /*287a0*/  IMAD.MOV.U32 R4, RZ, RZ, R20 ;  /* 0x000000ffff047224 */ /* 0x000fe200078e0014 */
[----:B------:R-:W-:Y:S01]  /*287b0*/  SHF.R.U32.HI R0, RZ, R10, R9 ;  /* 0x0000000aff007219 */ /* 0x000fe20000011609 */
[----:B------:R-:W-:Y:S01]  /*287c0*/  IMAD.MOV.U32 R24, RZ, RZ, 0x1 ;  /* 0x00000001ff187424 */ /* 0x000fe200078e00ff */
[----:B------:R-:W-:-:S03]  /*287d0*/  IADD3 R7, P0, RZ, -R15, RZ ;  /* 0x8000000fff077210 */ /* 0x000fc60007f1e0ff */
[----:B------:R-:W1:Y:S02]  /*287e0*/  LDC R6, c[0x0][0x618] ;  /* 0x00018600ff067b82 */ /* 0x000e640000000800 */
[----:B------:R-:W-:-:S04]  /*287f0*/  IMAD.X R5, RZ, RZ, ~R0, P0 ;  /* 0x000000ffff057224 */ /* 0x000fc800000e0e00 */
[-C--:B------:R-:W-:Y:S02]  /*28800*/  IMAD R0, R5, R18.reuse, RZ ;  /* 0x0000001205007224 */ /* 0x080fe400078e02ff */
[----:B------:R-:W2:Y:S01]  /*28810*/  LDC R8, c[0x0][0x608] ;  /* 0x00018200ff087b82 */ /* 0x000ea20000000800 */
[----:B------:R-:W-:Y:S02]  /*28820*/  IMAD.MOV.U32 R5, RZ, RZ, R163 ;  /* 0x000000ffff057224 */ /* 0x000fe400078e00a3 */
[----:B------:R-:W-:-:S05]  /*28830*/  IMAD.WIDE.U32 R4, R7, R18, R4 ;  /* 0x0000001207047225 */ /* 0x000fca00078e0004 */
[----:B------:R-:W3:Y:S01]  /*28840*/  LDC R21, c[0x0][0x658] ;  /* 0x00019600ff157b82 */ /* 0x000ee20000000800 */
[----:B------:R-:W-:Y:S01]  /*28850*/  IMAD R7, R7, R19, R0 ;  /* 0x0000001307077224 */ /* 0x000fe200078e0200 */
[----:B0-----:R-:W-:-:S03]  /*28860*/  ISETP.NE.U32.AND P0, PT, R22, RZ, PT ;  /* 0x000000ff1600720c */ /* 0x001fc60003f05070 */
[----:B------:R-:W-:Y:S01]  /*28870*/  IMAD.IADD R5, R5, 0x1, R7 ;  /* 0x0000000105057824 */ /* 0x000fe200078e0207 */
[----:B------:R-:W-:Y:S02]  /*28880*/  ISETP.NE.AND.EX P0, PT, R23, RZ, PT, P0 ;  /* 0x000000ff1700720c */ /* 0x000fe40003f05300 */
[----:B------:R-:W0:Y:S02]  /*28890*/  LDC R16, c[0x0][0x600] ;  /* 0x00018000ff107b82 */ /* 0x000e240000000800 */
[-CC-:B-1----:R-:W-:Y:S01]  /*288a0*/  SHF.R.U64 R10, R4, R6.reuse, R5.reuse ;  /* 0x00000006040a7219 */ /* 0x182fe20000001205 */
[----:B------:R-:W-:Y:S01]  /*288b0*/  IMAD.MOV.U32 R4, RZ, RZ, -0x1 ;  /* 0xffffffffff047424 */ /* 0x000fe200078e00ff */
[----:B------:R-:W-:-:S04]  /*288c0*/  SHF.R.U32.HI R5, RZ, R6, R5 ;  /* 0x00000006ff057219 */ /* 0x000fc80000011605 */
[----:B------:R-:W1:Y:S01]  /*288d0*/  LDC R18, c[0x0][0x648] ;  /* 0x00019200ff127b82 */ /* 0x000e620000000800 */
[-CC-:B--2---:R-:W-:Y:S02]  /*288e0*/  SHF.R.U64 R17, R10, R8.reuse, R5.reuse ;  /* 0x000000080a117219 */ /* 0x184fe40000001205 */
[----:B------:R-:W-:-:S05]  /*288f0*/  SHF.R.U32.HI R0, RZ, R8, R5 ;  /* 0x00000008ff007219 */ /* 0x000fca0000011605 */
[----:B------:R-:W2:Y:S01]  /*28900*/  LDC R20, c[0x0][0x638] ;  /* 0x00018e00ff147b82 */ /* 0x000ea20000000800 */
[-C--:B---3--:R-:W-:Y:S02]  /*28910*/  SHF.L.U32 R4, R4, R21.reuse, RZ ;  /* 0x0000001504047219 */ /* 0x088fe400000006ff */
[-CC-:B------:R-:W-:Y:S02]  /*28920*/  SHF.R.U64 R19, R17, R21.reuse, R0.reuse ;  /* 0x0000001511137219 */ /* 0x180fe40000001200 */
[----:B------:R-:W-:Y:S02]  /*28930*/  LOP3.LUT R26, RZ, R4, RZ, 0x33, !PT ;  /* 0x00000004ff1a7212 */ /* 0x000fe400078e33ff */
[----:B------:R-:W-:Y:S01]  /*28940*/  SHF.R.U32.HI R5, RZ, R21, R0 ;  /* 0x00000015ff057219 */ /* 0x000fe20000011600 */
[----:B------:R-:W3:Y:S01]  /*28950*/  LDC R25, c[0x0][0x610] ;  /* 0x00018400ff197b82 */ /* 0x000ee20000000800 */
[----:B------:R-:W-:Y:S01]  /*28960*/  IMAD.MOV.U32 R4, RZ, RZ, R19 ;  /* 0x000000ffff047224 */ /* 0x000fe200078e0013 */
[----:B------:R-:W-:Y:S06]  /*28970*/  @!P0 BRA `(.L_x_558) ;  /* 0x0000000000288947 */ /* 0x000fec0003800000 */
        /* <DEDUP_REMOVED lines=10> */
.L_x_558:
[----:B-1----:R-:W-:Y:S01]  /*28a20*/  SHF.R.U64 R3, R4, R18, R5 ;  /* 0x0000001204037219 */ /* 0x002fe20000001205 */
[----:B0-----:R-:W-:Y:S01]  /*28a30*/  VIADD R7, R16, 0xffffffff ;  /* 0xffffffff10077836 */ /* 0x001fe20000000000 */
[----:B------:R-:W-:Y:S01]  /*28a40*/  SHF.L.U32 R5, R24, R21, RZ ;  /* 0x0000001518057219 */ /* 0x000fe200000006ff */
[----:B------:R-:W-:Y:S01]  /*28a50*/  @P4 IMAD R12, R11, R14, R2 ;  /* 0x0000000e0b0c4224 */ /* 0x000fe200078e0202 */
[----:B------:R-:W-:Y:S01]  /*28a60*/  LOP3.LUT R0, R17, R26, RZ, 0xc0, !PT ;  /* 0x0000001a11007212 */ /* 0x000fe200078ec0ff */
[----:B------:R-:W-:-:S04]  /*28a70*/  IMAD.MOV R4, RZ, RZ, -R3 ;  /* 0x000000ffff047224 */ /* 0x000fc800078e0a03 */
[----:B------:R-:W-:Y:S01]  /*28a80*/  IMAD R5, R5, R3, R0 ;  /* 0x0000000305057224 */ /* 0x000fe200078e0200 */
[----:B------:R-:W-:Y:S01]  /*28a90*/  LOP3.LUT R3, R10, R7, RZ, 0xc0, !PT ;  /* 0x000000070a037212 */ /* 0x000fe200078ec0ff */
[----:B--2---:R-:W-:Y:S02]  /*28aa0*/  IMAD R0, R4, R20, R19 ;  /* 0x0000001404007224 */ /* 0x004fe400078e0213 */
[----:B------:R-:W-:Y:S02]  /*28ab0*/  IMAD.MOV.U32 R4, RZ, RZ, 0x1 ;  /* 0x00000001ff047424 */ /* 0x000fe400078e00ff */
[----:B---3--:R-:W-:Y:S02]  /*28ac0*/  IMAD R5, R5, R25, R12 ;  /* 0x0000001905057224 */ /* 0x008fe400078e020c */
[----:B------:R-:W-:Y:S01]  /*28ad0*/  IMAD R2, R0, R16, R3 ;  /* 0x0000001000027224 */ /* 0x000fe200078e0203 */
[----:B------:R-:W-:Y:S01]  /*28ae0*/  PRMT R0, R4, 0x7610, R0 ;  /* 0x0000761004007816 */ /* 0x000fe20000000000 */
[----:B------:R-:W-:-:S03]  /*28af0*/  IMAD.MOV.U32 R10, RZ, RZ, R15 ;  /* 0x000000ffff0a7224 */ /* 0x000fc600078e000f */
[----:B------:R-:W-:Y:S02]  /*28b00*/  SEL R4, R2, R5, !P4 ;  /* 0x0000000502047207 */ /* 0x000fe40006000000 */
[----:B------:R-:W-:-:S07]  /*28b10*/  SEL R5, R5, R2, !P4 ;  /* 0x0000000205057207 */ /* 0x000fce0006000000 */
.L_x_556:
[----:B------:R-:W-:-:S08]  /*28b20*/  NOP ;  /* 0x0000000000007918 */ /* 0x000fd00000000000 */
[----:B0-----:R-:W0:-:S00]  /*28b30*/  USETMAXREG.DEALLOC.CTAPOOL 0x18 ;  /* 0x00000018000079c8 */ /* 0x001e0000080e0500 */
[----:B------:R-:W-:-:S13]  /*28b40*/  ISETP.NE.AND P0, PT, RZ, UR8, PT ;  /* 0x00000008ff007c0c */ /* 0x000fda000bf05270 */
[----:B------:R-:W-:Y:S05]  /*28b50*/  @P0 EXIT ;  /* 0x000000000000094d */ /* 0x000fea0003800000 */
[----:B0-----:R-:W-:Y:S01]  /*28b60*/  LOP3.LUT P0, RZ, R0, 0xff, RZ, 0xc0, !PT ;  /* 0x000000ff00ff7812 */ /* 0x001fe2000780c0ff */
[----:B------:R-:W-:Y:S02]  /*28b70*/  IMAD.MOV.U32 R6, RZ, RZ, 0x1 ;  /* 0x00000001ff067424 */ /* 0x000fe400078e00ff */
[----:B------:R-:W-:-:S10]  /*28b80*/  IMAD.MOV.U32 R7, RZ, RZ, RZ ;  /* 0x000000ffff077224 */ /* 0x000fd400078e00ff */
[----:B------:R-:W-:Y:S05]  /*28b90*/  @!P0 BRA `(.L_x_559) ;  /* 0x0000000c00508947 */ /* 0x000fea0003800000 */
[----:B------:R-:W0:Y:S01]  /*28ba0*/  LDC R0, c[0x0][0x28c] ;  /* 0x0000a300ff007b82 */ /* 0x000e220000000800 */
[----:B------:R-:W-:Y:S01]  /*28bb0*/  ULDC UR6, c[0x0][0x658] ;  /* 0x0001960000067ab9 */ /* 0x000fe20000000800 */
[----:B------:R-:W-:Y:S01]  /*28bc0*/  UMOV UR9, 0xffffffff ;  /* 0xffffffff00097882 */ /* 0x000fe20000000000 */
[----:B------:R-:W-:Y:S01]  /*28bd0*/  ULDC UR8, c[0x0][0xc] ;  /* 0x0000030000087ab9 */ /* 0x000fe20000000800 */
[----:B------:R-:W-:Y:S01]  /*28be0*/  USHF.L.U32 UR11, UR9, UR6, URZ ;  /* 0x00000006090b7299 */ /* 0x000fe2000800063f */
[----:B------:R-:W-:Y:S01]  /*28bf0*/  BSSY B0, `(.L_x_559) ;  /* 0x00000ce000007945 */ /* 0x000fe20003800000 */
[----:B------:R-:W-:Y:S01]  /*28c00*/  UMOV UR10, 0x1 ;  /* 0x00000001000a7882 */ /* 0x000fe20000000000 */
[----:B------:R-:W-:Y:S01]  /*28c10*/  ULDC UR9, c[0x0][0x10] ;  /* 0x0000040000097ab9 */ /* 0x000fe20000000800 */
[----:B------:R-:W1:Y:S01]  /*28c20*/  S2UR UR4, SR_CgaCtaId ;  /* 0x00000000000479c3 */ /* 0x000e620000008800 */
[----:B------:R-:W-:Y:S01]  /*28c30*/  UIMAD.WIDE.U32 UR8, UR8, UR9, URZ ;  /* 0x00000009080872a5 */ /* 0x000fe2000f8e003f */
[----:B------:R-:W-:Y:S01]  /*28c40*/  IMAD.MOV.U32 R9, RZ, RZ, 0x1 ;  /* 0x00000001ff097424 */ /* 0x000fe200078e00ff */
[----:B------:R-:W-:Y:S01]  /*28c50*/  USHF.L.U32 UR6, UR10, UR6, URZ ;  /* 0x000000060a067299 */ /* 0x000fe2000800063f */
[----:B------:R-:W-:Y:S01]  /*28c60*/  IMAD.MOV.U32 R6, RZ, RZ, 0x1 ;  /* 0x00000001ff067424 */ /* 0x000fe200078e00ff */
[----:B------:R-:W-:Y:S01]  /*28c70*/  ULDC UR5, c[0x0][0x600] ;  /* 0x0001800000057ab9 */ /* 0x000fe20000000800 */
[----:B------:R-:W-:Y:S01]  /*28c80*/  ULDC UR10, c[0x0][0x14] ;  /* 0x00000500000a7ab9 */ /* 0x000fe20000000800 */
[----:B------:R-:W-:Y:S01]  /*28c90*/  IMAD.MOV.U32 R7, RZ, RZ, RZ ;  /* 0x000000ffff077224 */ /* 0x000fe200078e00ff */
[----:B------:R-:W-:-:S02]  /*28ca0*/  UIMAD.WIDE.U32 UR24, UR8, UR10, URZ ;  /* 0x0000000a081872a5 */ /* 0x000fc4000f8e003f */
[----:B------:R-:W-:Y:S02]  /*28cb0*/  UIMAD UR18, UR9, UR10, URZ ;  /* 0x0000000a091272a4 */ /* 0x000fe4000f8e023f */
[----:B------:R-:W-:Y:S02]  /*28cc0*/  ULOP3.LUT UR23, UR13, 0x2, URZ, 0xfc, !UPT ;  /* 0x000000020d177892 */ /* 0x000fe4000f8efc3f */
[----:B------:R-:W-:Y:S01]  /*28cd0*/  UIADD3 UR5, UR5, -0x1, URZ ;  /* 0xffffffff05057890 */ /* 0x000fe2000fffe03f */
[----:B0-----:R-:W-:Y:S01]  /*28ce0*/  VIADD R0, R0, 0x7f ;  /* 0x0000007f00007836 */ /* 0x001fe20000000000 */
[----:B------:R-:W-:Y:S02]  /*28cf0*/  ULOP3.LUT UR20, URZ, UR11, URZ, 0x33, !UPT ;  /* 0x0000000b3f147292 */ /* 0x000fe4000f8e333f */
[----:B------:R-:W-:Y:S02]  /*28d00*/  UIADD3 UR18, UR25, UR18, URZ ;  /* 0x0000001219127290 */ /* 0x000fe4000fffe03f */
[----:B------:R-:W-:Y:S01]  /*28d10*/  SHF.R.S32.HI R3, RZ, 0x1f, R0 ;  /* 0x0000001fff037819 */ /* 0x000fe20000011400 */
[----:B------:R-:W-:Y:S01]  /*28d20*/  ULDC.64 UR26, c[0x0][0x198] ;  /* 0x00006600001a7ab9 */ /* 0x000fe20000000a00 */
[----:B-1----:R-:W-:-:S02]  /*28d30*/  USHF.L.U32 UR7, UR4, 0x5, URZ ;  /* 0x0000000504077899 */ /* 0x002fc4000800063f */
[----:B------:R-:W-:Y:S01]  /*28d40*/  LEA.HI R0, R3, R0, RZ, 0x7 ;  /* 0x0000000003007211 */ /* 0x000fe200078f38ff */
[----:B------:R-:W-:Y:S02]  /*28d50*/  USHF.L.U32 UR4, UR4, 0xc, URZ ;  /* 0x0000000c04047899 */ /* 0x000fe4000800063f */
[----:B------:R-:W-:Y:S01]  /*28d60*/  ULOP3.LUT UR7, UR7, 0xe0, URZ, 0xc0, !UPT ;  /* 0x000000e007077892 */ /* 0x000fe2000f8ec03f */
[----:B------:R-:W-:-:S05]  /*28d70*/  SHF.R.S32.HI R0, RZ, 0x7, R0 ;  /* 0x00000007ff007819 */ /* 0x000fca0000011400 */
[----:B------:R-:W-:-:S07]  /*28d80*/  VIADD R15, R0, 0x1 ;  /* 0x00000001000f7836 */ /* 0x000fce0000000000 */
.L_x_570:
[----:B------:R-:W-:-:S03]  /*28d90*/  UMOV UR8, 0xffffffff ;  /* 0xffffffff00087882 */ /* 0x000fc60000000000 */
[----:B------:R-:W-:Y:S05]  /*28da0*/  BRA.DIV UR8, `(.L_x_560) ;  /* 0x0000000e08a47947 */ /* 0x000fea000b800000 */
[----:B------:R-:W-:-:S13]  /*28db0*/  ELECT P0, URZ, PT ;  /* 0x00000000003f782f */ /* 0x000fda0003800000 */
.L_x_580:
[----:B------:R-:W0:Y:S01]  /*28dc0*/  LDC R2, c[0x0][0x28c] ;  /* 0x0000a300ff027b82 */ /* 0x000e220000000800 */
[----:B------:R-:W-:Y:S01]  /*28dd0*/  BSSY B1, `(.L_x_561) ;  /* 0x0000039000017945 */ /* 0x000fe20003800000 */
[----:B0-----:R-:W-:-:S13]  /*28de0*/  ISETP.LT.OR P0, PT, R2, 0x1, !P0 ;  /* 0x000000010200780c */ /* 0x001fda0004701670 */
[----:B------:R-:W-:Y:S05]  /*28df0*/  @P0 BRA `(.L_x_562) ;  /* 0x0000000000d80947 */ /* 0x000fea0003800000 */
[----:B------:R-:W-:Y:S01]  /*28e00*/  IMAD.SHL.U32 R5, R5, 0x100, RZ ;  /* 0x0000010005057824 */ /* 0x000fe200078e00ff */
[----:B------:R-:W-:Y:S01]  /*28e10*/  LEA R4, R4, UR7, 0x8 ;  /* 0x0000000704047c11 */ /* 0x000fe2000f8e40ff */
[----:B------:R-:W-:Y:S02]  /*28e20*/  IMAD.MOV.U32 R13, RZ, RZ, RZ ;  /* 0x000000ffff0d7224 */ /* 0x000fe400078e00ff */
[----:B------:R-:W-:Y:S02]  /*28e30*/  IMAD.MOV.U32 R2, RZ, RZ, R15 ;  /* 0x000000ffff027224 */ /* 0x000fe400078e000f */
[----:B------:R-:W-:Y:S02]  /*28e40*/  IMAD.MOV.U32 R3, RZ, RZ, R6 ;  /* 0x000000ffff037224 */ /* 0x000fe400078e0006 */
[----:B------:R-:W-:-:S07]  /*28e50*/  IMAD.MOV.U32 R8, RZ, RZ, R7 ;  /* 0x000000ffff087224 */ /* 0x000fce00078e0007 */
.L_x_565:
[----:B------:R-:W0:Y:S01]  /*28e60*/  S2R R12, SR_CgaCtaId ;  /* 0x00000000000c7919 */ /* 0x000e220000008800 */
[----:B------:R-:W-:Y:S01]  /*28e70*/  MOV R11, 0x400 ;  /* 0x00000400000b7802 */ /* 0x000fe20000000f00 */
[----:B------:R-:W1:Y:S03]  /*28e80*/  S2R R14, SR_TID.X ;  /* 0x00000000000e7919 */ /* 0x000e660000002100 */
[----:B0-----:R-:W-:Y:S02]  /*28e90*/  LEA R17, R12, R11, 0x18 ;  /* 0x0000000b0c117211 */ /* 0x001fe400078ec0ff */
[----:B------:R-:W-:Y:S02]  /*28ea0*/  SHF.L.U32 R11, R3, 0x1f, RZ ;  /* 0x0000001f030b7819 */ /* 0x000fe400000006ff */
[----:B-1----:R-:W-:Y:S01]  /*28eb0*/  LOP3.LUT P1, RZ, R14, 0x7f, RZ, 0xc0, !PT ;  /* 0x0000007f0eff7812 */ /* 0x002fe2000782c0ff */
[----:B------:R-:W-:-:S04]  /*28ec0*/  IMAD R12, R8, 0x8, R17 ;  /* 0x00000008080c7824 */ /* 0x000fc800078e0211 */
[----:B------:R-:W0:Y:S02]  /*28ed0*/  SYNCS.PHASECHK.TRANS64.TRYWAIT P0, [R12+URZ+0x18], R11 ;  /* 0x0000180b0c0075a7 */ /* 0x000e24000800017f */
[----:B0-----:R-:W-:Y:S06]  /*28ee0*/  @!P0 BRA `(.L_x_563) ;  /* 0x0000000c00748947 */ /* 0x001fec0003800000 */
.L_x_581:
[----:B0-----:R-:W0:Y:S01]  /*28ef0*/  @!P1 LDC R11, c[0x0][0x500] ;  /* 0x00014000ff0b9b82 */ /* 0x001e220000000800 */
[----:B------:R-:W-:-:S04]  /*28f00*/  UPRMT UR8, UR23, 0x9910, URZ ;  /* 0x0000991017087896 */ /* 0x000fc8000800003f */
[----:B------:R-:W-:-:S06]  /*28f10*/  UISETP.NE.AND UP0, UPT, UR8, 0x2, UPT ;  /* 0x000000020800788c */ /* 0x000fcc000bf05270 */
[----:B------:R-:W-:Y:S01]  /*28f20*/  PLOP3.LUT P0, PT, PT, PT, UP0, 0x80, 0x0 ;  /* 0x000000000000781c */ /* 0x000fe20003f0f008 */
[----:B0-----:R0:W-:-:S12]  /*28f30*/  @!P1 SYNCS.ARRIVE.TRANS64 RZ, [R12+URZ], R11 ;  /* 0x0000000b0cff99a7 */ /* 0x0011d8000800003f */
[----:B------:R-:W-:Y:S05]  /*28f40*/  @P0 BRA `(.L_x_564) ;  /* 0x0000000000040947 */ /* 0x000fea0003800000 */
[----:B------:R-:W-:Y:S01]  /*28f50*/  BPT.TRAP 0x1 ;  /* 0x000000040000795c */ /* 0x000fe20000300000 */
.L_x_564:
[----:B------:R-:W-:Y:S01]  /*28f60*/  R2UR UR8, R8 ;  /* 0x00000000080872ca */ /* 0x000fe200000e0000 */
[----:B------:R-:W-:Y:S01]  /*28f70*/  VIADD R2, R2, 0xffffffff ;  /* 0xffffffff02027836 */ /* 0x000fe20000000000 */
[----:B------:R-:W-:Y:S01]  /*28f80*/  R2UR UR19, R17 ;  /* 0x00000000111372ca */ /* 0x000fe200000e0000 */
[----:B------:R-:W-:Y:S01]  /*28f90*/  UIADD3 UR14, UP0, UR26, 0xf0, URZ ;  /* 0x000000f01a0e7890 */ /* 0x000fe2000ff1e03f */
[----:B------:R-:W-:Y:S01]  /*28fa0*/  R2UR UR21, R5 ;  /* 0x00000000051572ca */ /* 0x000fe200000e0000 */
[----:B------:R-:W-:Y:S01]  /*28fb0*/  UIADD3 UR28, UP1, UR26, 0x1f0, URZ ;  /* 0x000001f01a1c7890 */ /* 0x000fe2000ff3e03f */
[----:B------:R-:W-:Y:S01]  /*28fc0*/  R2UR UR9, R12 ;  /* 0x000000000c0972ca */ /* 0x000fe200000e0000 */
[----:B------:R-:W-:Y:S01]  /*28fd0*/  UIADD3.X UR15, URZ, UR27, URZ, UP0, !UPT ;  /* 0x0000001b3f0f7290 */ /* 0x000fe200087fe43f */
[C---:B------:R-:W-:Y:S01]  /*28fe0*/  R2UR UR10, R13.reuse ;  /* 0x000000000d0a72ca */ /* 0x040fe200000e0000 */
[----:B------:R-:W-:Y:S01]  /*28ff0*/  VIADD R8, R8, 0x1 ;  /* 0x0000000108087836 */ /* 0x000fe20000000000 */
[----:B------:R-:W-:Y:S01]  /*29000*/  R2UR UR12, R10 ;  /* 0x000000000a0c72ca */ /* 0x000fe200000e0000 */
[----:B------:R-:W-:Y:S01]  /*29010*/  UIADD3.X UR29, URZ, UR27, URZ, UP1, !UPT ;  /* 0x0000001b3f1d7290 */ /* 0x000fe20008ffe43f */
[----:B------:R-:W-:Y:S01]  /*29020*/  R2UR UR22, R4 ;  /* 0x00000000041672ca */ /* 0x000fe200000e0000 */
[----:B------:R-:W-:Y:S01]  /*29030*/  USHF.L.U32 UR8, UR8, 0xf, URZ ;  /* 0x0000000f08087899 */ /* 0x000fe2000800063f */
[----:B------:R-:W-:Y:S01]  /*29040*/  ISETP.GT.AND P1, PT, R2, 0x1, PT ;  /* 0x000000010200780c */ /* 0x000fe20003f24270 */
[----:B------:R-:W-:Y:S01]  /*29050*/  UMOV UR16, 0x0 ;  /* 0x0000000000107882 */ /* 0x000fe20000000000 */
[----:B------:R-:W-:Y:S01]  /*29060*/  UMOV UR17, 0x10000000 ;  /* 0x1000000000117882 */ /* 0x000fe20000000000 */
[----:B------:R-:W-:Y:S01]  /*29070*/  ULOP3.LUT UR11, UR8, 0x7000, UR4, 0xf8, !UPT ;  /* 0x00007000080b7892 */ /* 0x000fe2000f8ef804 */
[C---:B------:R-:W-:Y:S01]  /*29080*/  ISETP.NE.AND P0, PT, R8.reuse, 0x3, PT ;  /* 0x000000030800780c */ /* 0x040fe20003f05270 */
[----:B------:R-:W-:Y:S01]  /*29090*/  UIADD3 UR8, UR19, 0x100, UR8 ;  /* 0x0000010013087890 */ /* 0x000fe2000fffe008 */
[----:B------:R-:W-:Y:S01]  /*290a0*/  VIADD R13, R13, 0x80 ;  /* 0x000000800d0d7836 */ /* 0x000fe20000000000 */
[----:B------:R-:W-:Y:S01]  /*290b0*/  UIADD3 UR19, UR19, 0x18100, UR11 ;  /* 0x0001810013137890 */ /* 0x000fe2000fffe00b */
[----:B0-----:R-:W-:Y:S01]  /*290c0*/  SEL R12, RZ, 0x1, P0 ;  /* 0x00000001ff0c7807 */ /* 0x001fe20000000000 */
[----:B------:R-:W-:Y:S01]  /*290d0*/  UMOV UR30, 0xff0000 ;  /* 0x00ff0000001e7882 */ /* 0x000fe20000000000 */
[----:B------:R-:W-:Y:S01]  /*290e0*/  UMOV UR11, UR21 ;  /* 0x00000015000b7c82 */ /* 0x000fe20008000000 */
[----:B------:R-:W-:-:S02]  /*290f0*/  SEL R8, R8, RZ, P0 ;  /* 0x000000ff08087207 */ /* 0x000fc40000000000 */
[----:B------:R-:W-:Y:S01]  /*29100*/  LOP3.LUT R3, R3, R12, RZ, 0x3c, !PT ;  /* 0x0000000c03037212 */ /* 0x000fe200078e3cff */
[----:B------:R0:W-:Y:S02]  /*29110*/  UTMALDG.3D [UR8], [UR14], desc[UR16] ;  /* 0x000010080e0075b4 */ /* 0x0001e40008011000 */
[----:B0-----:R-:W-:Y:S01]  /*29120*/  UMOV UR8, UR19 ;  /* 0x0000001300087c82 */ /* 0x001fe20008000000 */
[----:B------:R-:W-:Y:S02]  /*29130*/  UMOV UR11, UR22 ;  /* 0x00000016000b7c82 */ /* 0x000fe40008000000 */
[----:B------:R0:W-:Y:S02]  /*29140*/  UTMALDG.3D.MULTICAST [UR8], [UR28], UR30, desc[UR16] ;  /* 0x000010081c0073b4 */ /* 0x0001e4000801181e */
[----:B0-----:R-:W-:Y:S05]  /*29150*/  @P1 BRA `(.L_x_565) ;  /* 0xfffffffc00401947 */ /* 0x001fea000383ffff */
.L_x_562:
[----:B------:R-:W-:Y:S05]  /*29160*/  BSYNC B1 ;  /* 0x0000000000017941 */ /* 0x000fea0003800000 */
.L_x_561:
[----:B------:R-:W2:Y:S01]  /*29170*/  LDL.LU R16, [R1+0x458] ;  /* 0x0004580001107983 */ /* 0x000ea20000300800 */
[----:B------:R-:W-:Y:S01]  /*29180*/  LOP3.LUT P0, RZ, R9, 0xff, RZ, 0xc0, !PT ;  /* 0x000000ff09ff7812 */ /* 0x000fe2000780c0ff */
[C---:B------:R-:W-:Y:S01]  /*29190*/  IMAD.IADD R4, R0.reuse, 0x1, R7 ;  /* 0x0000000100047824 */ /* 0x040fe200078e0207 */
[----:B------:R-:W-:Y:S01]  /*291a0*/  ULDC.64 UR8, c[0x0][0x650] ;  /* 0x0001940000087ab9 */ /* 0x000fe20000000a00 */
[----:B------:R-:W3:Y:S01]  /*291b0*/  LDL.LU R14, [R1+0x45c] ;  /* 0x00045c00010e7983 */ /* 0x000ee20000300800 */
[----:B------:R-:W-:Y:S01]  /*291c0*/  ISETP.GE.U32.AND P1, PT, R0, 0x3, PT ;  /* 0x000000030000780c */ /* 0x000fe20003f26070 */
[----:B------:R-:W-:Y:S01]  /*291d0*/  BSSY B1, `(.L_x_566) ;  /* 0x000006d000017945 */ /* 0x000fe20003800000 */
[----:B------:R-:W-:Y:S01]  /*291e0*/  IMAD.MOV.U32 R10, RZ, RZ, -0x1 ;  /* 0xffffffffff0a7424 */ /* 0x000fe200078e00ff */
[----:B------:R-:W-:-:S06]  /*291f0*/  PRMT R9, RZ, 0x7610, R9 ;  /* 0x00007610ff097816 */ /* 0x000fcc0000000009 */
[----:B------:R-:W0:Y:S01]  /*29200*/  @P0 S2R R3, SR_CgaCtaId ;  /* 0x0000000000030919 */ /* 0x000e220000008800 */
[----:B------:R-:W-:-:S04]  /*29210*/  @P0 MOV R2, 0x400 ;  /* 0x0000040000020802 */ /* 0x000fc80000000f00 */
[----:B0-----:R-:W-:-:S04]  /*29220*/  @P0 LEA R2, R3, R2, 0x18 ;  /* 0x0000000203020211 */ /* 0x001fc800078ec0ff */
[----:B------:R0:W-:Y:S01]  /*29230*/  @P0 SYNCS.ARRIVE.TRANS64.A1T0 RZ, [R2+URZ+0x48], RZ ;  /* 0x000048ff02ff09a7 */ /* 0x0001e2000810003f */
[----:B------:R-:W-:-:S04]  /*29240*/  ISETP.GT.U32.AND P0, PT, R4, 0x2, PT ;  /* 0x000000020400780c */ /* 0x000fc80003f04070 */
[----:B------:R-:W-:Y:S01]  /*29250*/  ISETP.LT.U32.AND P0, PT, R0, 0x3, P0 ;  /* 0x000000030000780c */ /* 0x000fe20000701070 */
[----:B0-----:R-:W-:-:S05]  /*29260*/  IMAD.WIDE.U32 R2, R4, -0x55555555, RZ ;  /* 0xaaaaaaab04027825 */ /* 0x001fca00078e00ff */
[----:B------:R-:W-:Y:S02]  /*29270*/  SHF.R.U32.HI R5, RZ, 0x1, R3 ;  /* 0x00000001ff057819 */ /* 0x000fe40000011603 */
[----:B------:R-:W-:Y:S02]  /*29280*/  SEL R3, RZ, 0x1, !P0 ;  /* 0x00000001ff037807 */ /* 0x000fe40004000000 */
[----:B------:R-:W-:Y:S01]  /*29290*/  PRMT R2, RZ, 0x7610, R2 ;  /* 0x00007610ff027816 */ /* 0x000fe20000000002 */
[----:B------:R-:W-:Y:S01]  /*292a0*/  IMAD R7, R5, -0x3, R4 ;  /* 0xfffffffd05077824 */ /* 0x000fe200078e0204 */
[----:B------:R-:W-:Y:S01]  /*292b0*/  LOP3.LUT R6, R6, R3, RZ, 0x3c, !PT ;  /* 0x0000000306067212 */ /* 0x000fe200078e3cff */
[----:B------:R-:W-:-:S03]  /*292c0*/  IMAD.MOV.U32 R4, RZ, RZ, -0x1 ;  /* 0xffffffffff047424 */ /* 0x000fc600078e00ff */
[----:B------:R-:W-:Y:S01]  /*292d0*/  @P1 LOP3.LUT R6, R6, 0x1, R5, 0x78, !PT ;  /* 0x0000000106061812 */ /* 0x000fe200078e7805 */
[----:B------:R-:W-:Y:S01]  /*292e0*/  IMAD.MOV.U32 R5, RZ, RZ, -0x1 ;  /* 0xffffffffff057424 */ /* 0x000fe200078e00ff */
[----:B---3--:R-:W-:-:S04]  /*292f0*/  IADD3 R14, P0, R14, UR24, RZ ;  /* 0x000000180e0e7c10 */ /* 0x008fc8000ff1e0ff */
[----:B--2---:R-:W-:Y:S01]  /*29300*/  IADD3.X R16, R16, UR18, RZ, P0, !PT ;  /* 0x0000001210107c10 */ /* 0x004fe200087fe4ff */
[----:B------:R0:W-:Y:S01]  /*29310*/  STL [R1+0x45c], R14 ;  /* 0x00045c0e01007387 */ /* 0x0001e20000100800 */
[----:B------:R-:W-:-:S03]  /*29320*/  ISETP.GE.U32.AND P0, PT, R14, UR8, PT ;  /* 0x000000080e007c0c */ /* 0x000fc6000bf06070 */
[----:B------:R0:W-:Y:S01]  /*29330*/  STL [R1+0x458], R16 ;  /* 0x0004581001007387 */ /* 0x0001e20000100800 */
[----:B------:R-:W-:-:S13]  /*29340*/  ISETP.GE.U32.AND.EX P0, PT, R16, UR9, PT, P0 ;  /* 0x0000000910007c0c */ /* 0x000fda000bf06100 */
[----:B0-----:R-:W-:Y:S05]  /*29350*/  @P0 BRA `(.L_x_567) ;  /* 0x0000000400500947 */ /* 0x001fea0003800000 */
[----:B------:R-:W0:Y:S01]  /*29360*/  S2R R8, SR_CTAID.X ;  /* 0x0000000000087919 */ /* 0x000e220000002500 */
[----:B------:R-:W-:Y:S01]  /*29370*/  ULDC UR8, c[0x0][0x150] ;  /* 0x0000540000087ab9 */ /* 0x000fe20000000800 */
[----:B------:R-:W1:Y:S01]  /*29380*/  LDC R3, c[0x0][0x144] ;  /* 0x00005100ff037b82 */ /* 0x000e620000000800 */
[----:B------:R-:W-:Y:S01]  /*29390*/  ULDC UR11, c[0x0][0x630] ;  /* 0x00018c00000b7ab9 */ /* 0x000fe20000000800 */
[----:B------:R-:W2:Y:S06]  /*293a0*/  S2R R5, SR_CTAID.Y ;  /* 0x0000000000057919 */ /* 0x000eac0000002600 */
[----:B------:R-:W3:Y:S01]  /*293b0*/  LDC R12, c[0x0][0x148] ;  /* 0x00005200ff0c7b82 */ /* 0x000ee20000000800 */
[----:B0-----:R-:W-:-:S02]  /*293c0*/  I2FP.F32.U32 R2, R8 ;  /* 0x0000000800027245 */ /* 0x001fc40000201000 */
[----:B--2---:R-:W-:-:S03]  /*293d0*/  I2FP.F32.U32 R4, R5 ;  /* 0x0000000500047245 */ /* 0x004fc60000201000 */
[----:B------:R-:W-:Y:S01]  /*293e0*/  FMUL R2, R2, UR8 ;  /* 0x0000000802027c20 */ /* 0x000fe20008400000 */
[----:B------:R-:W-:Y:S02]  /*293f0*/  ULDC UR8, c[0x0][0x154] ;  /* 0x0000550000087ab9 */ /* 0x000fe40000000800 */
[----:B------:R-:W-:Y:S01]  /*29400*/  FMUL R10, R4, UR8 ;  /* 0x00000008040a7c20 */ /* 0x000fe20008400000 */
[----:B------:R-:W-:Y:S02]  /*29410*/  ULDC.64 UR8, c[0x0][0x628] ;  /* 0x00018a0000087ab9 */ /* 0x000fe40000000a00 */
[----:B------:R-:W0:Y:S01]  /*29420*/  F2I.U32.TRUNC.NTZ R2, R2 ;  /* 0x0000000200027305 */ /* 0x000e22000020f000 */
[----:B------:R-:W-:-:S04]  /*29430*/  ISETP.NE.U32.AND P0, PT, RZ, UR8, PT ;  /* 0x00000008ff007c0c */ /* 0x000fc8000bf05070 */
[----:B------:R-:W-:-:S03]  /*29440*/  ISETP.NE.AND.EX P0, PT, RZ, UR9, PT, P0 ;  /* 0x00000009ff007c0c */ /* 0x000fc6000bf05300 */
[----:B------:R-:W2:Y:S01]  /*29450*/  F2I.U32.TRUNC.NTZ R10, R10 ;  /* 0x0000000a000a7305 */ /* 0x000ea2000020f000 */
[----:B0-----:R-:W-:Y:S02]  /*29460*/  IMAD.MOV R4, RZ, RZ, -R2 ;  /* 0x000000ffff047224 */ /* 0x001fe400078e0a02 */
[----:B------:R-:W-:Y:S02]  /*29470*/  IMAD.MOV.U32 R2, RZ, RZ, R14 ;  /* 0x000000ffff027224 */ /* 0x000fe400078e000e */
[----:B-1----:R-:W-:Y:S02]  /*29480*/  IMAD R8, R3, R4, R8 ;  /* 0x0000000403087224 */ /* 0x002fe400078e0208 */
[----:B--2---:R-:W-:-:S04]  /*29490*/  IMAD.MOV R3, RZ, RZ, -R10 ;  /* 0x000000ffff037224 */ /* 0x004fc800078e0a0a */
[----:B---3--:R-:W-:Y:S02]  /*294a0*/  @P4 IMAD R8, R12, R3, R5 ;  /* 0x000000030c084224 */ /* 0x008fe400078e0205 */
[----:B------:R-:W-:Y:S01]  /*294b0*/  IMAD.MOV.U32 R3, RZ, RZ, R16 ;  /* 0x000000ffff037224 */ /* 0x000fe200078e0010 */
[----:B------:R-:W-:Y:S06]  /*294c0*/  @!P0 BRA `(.L_x_568) ;  /* 0x0000000000288947 */ /* 0x000fec0003800000 */
[----:B------:R-:W-:Y:S02]  /*294d0*/  ULDC UR10, c[0x0][0x634] ;  /* 0x00018d00000a7ab9 */ /* 0x000fe40000000800 */
[----:B------:R-:W-:-:S05]  /*294e0*/  IADD3 R3, P0, R14, UR10, RZ ;  /* 0x0000000a0e037c10 */ /* 0x000fca000ff1e0ff */
[----:B------:R-:W-:-:S04]  /*294f0*/  IMAD.X R11, RZ, RZ, R16, P0 ;  /* 0x000000ffff0b7224 */ /* 0x000fc800000e0610 */
[----:B------:R-:W-:-:S04]  /*29500*/  IMAD.WIDE.U32 R4, R11, UR8, RZ ;  /* 0x000000080b047c25 */ /* 0x000fc8000f8e00ff */
[----:B------:R-:W-:-:S04]  /*29510*/  IMAD.WIDE.U32 R4, P0, R3, UR9, R4 ;  /* 0x0000000903047c25 */ /* 0x000fc8000f800004 */
[----:B------:R-:W-:-:S04]  /*29520*/  IMAD.WIDE.U32 R2, R3, UR8, RZ ;  /* 0x0000000803027c25 */ /* 0x000fc8000f8e00ff */
[----:B------:R-:W-:Y:S01]  /*29530*/  IMAD.MOV.U32 R2, RZ, RZ, R5 ;  /* 0x000000ffff027224 */ /* 0x000fe200078e0005 */
[----:B------:R-:W-:Y:S01]  /*29540*/  IADD3 RZ, P1, R3, R4, RZ ;  /* 0x0000000403ff7210 */ /* 0x000fe20007f3e0ff */
[----:B------:R-:W-:-:S04]  /*29550*/  IMAD.X R3, RZ, RZ, RZ, P0 ;  /* 0x000000ffff037224 */ /* 0x000fc800000e06ff */
[----:B------:R-:W-:-:S08]  /*29560*/  IMAD.WIDE.U32.X R2, R11, UR9, R2, P1 ;  /* 0x000000090b027c25 */ /* 0x000fd000088e0402 */
.L_x_568:
[--C-:B------:R-:W-:Y:S01]  /*29570*/  SHF.R.U64 R10, R2, UR11, R3.reuse ;  /* 0x0000000b020a7c19 */ /* 0x100fe20008001203 */
[----:B------:R-:W-:Y:S01]  /*29580*/  ULDC.64 UR8, c[0x0][0x620] ;  /* 0x0001880000087ab9 */ /* 0x000fe20000000a00 */
[----:B------:R-:W-:Y:S01]  /*29590*/  SHF.R.U32.HI R2, RZ, UR11, R3 ;  /* 0x0000000bff027c19 */ /* 0x000fe20008011603 */
[----:B------:R-:W-:Y:S01]  /*295a0*/  IMAD.MOV.U32 R3, RZ, RZ, R16 ;  /* 0x000000ffff037224 */ /* 0x000fe200078e0010 */
[----:B------:R-:W-:Y:S01]  /*295b0*/  IADD3 R11, P0, RZ, -R10, RZ ;  /* 0x8000000aff0b7210 */ /* 0x000fe20007f1e0ff */
[----:B------:R-:W-:-:S04]  /*295c0*/  ULDC.64 UR10, c[0x0][0x640] ;  /* 0x00019000000a7ab9 */ /* 0x000fc80000000a00 */
[----:B------:R-:W-:Y:S01]  /*295d0*/  IMAD.X R2, RZ, RZ, ~R2, P0 ;  /* 0x000000ffff027224 */ /* 0x000fe200000e0e02 */
[----:B------:R-:W-:-:S03]  /*295e0*/  ISETP.NE.U32.AND P0, PT, RZ, UR10, PT ;  /* 0x0000000aff007c0c */ /* 0x000fc6000bf05070 */
[----:B------:R-:W-:Y:S01]  /*295f0*/  IMAD R2, R2, UR8, RZ ;  /* 0x0000000802027c24 */ /* 0x000fe2000f8e02ff */
[----:B------:R-:W-:-:S03]  /*29600*/  ISETP.NE.AND.EX P0, PT, RZ, UR11, PT, P0 ;  /* 0x0000000bff007c0c */ /* 0x000fc6000bf05300 */
[----:B------:R-:W-:Y:S02]  /*29610*/  IMAD R5, R11, UR9, R2 ;  /* 0x000000090b057c24 */ /* 0x000fe4000f8e0202 */
[----:B------:R-:W-:-:S04]  /*29620*/  IMAD.MOV.U32 R2, RZ, RZ, R14 ;  /* 0x000000ffff027224 */ /* 0x000fc800078e000e */
[----:B------:R-:W-:Y:S01]  /*29630*/  IMAD.WIDE.U32 R2, R11, UR8, R2 ;  /* 0x000000080b027c25 */ /* 0x000fe2000f8e0002 */
[----:B------:R-:W-:-:S03]  /*29640*/  ULDC UR8, c[0x0][0x618] ;  /* 0x0001860000087ab9 */ /* 0x000fc60000000800 */
[----:B------:R-:W-:-:S05]  /*29650*/  IMAD.IADD R3, R3, 0x1, R5 ;  /* 0x0000000103037824 */ /* 0x000fca00078e0205 */
[--C-:B------:R-:W-:Y:S02]  /*29660*/  SHF.R.U64 R11, R2, UR8, R3.reuse ;  /* 0x00000008020b7c19 */ /* 0x100fe40008001203 */
[----:B------:R-:W-:Y:S01]  /*29670*/  SHF.R.U32.HI R2, RZ, UR8, R3 ;  /* 0x00000008ff027c19 */ /* 0x000fe20008011603 */
[----:B------:R-:W-:-:S03]  /*29680*/  ULDC UR8, c[0x0][0x608] ;  /* 0x0001820000087ab9 */ /* 0x000fc60000000800 */
[--C-:B------:R-:W-:Y:S02]  /*29690*/  SHF.R.U64 R12, R11, UR8, R2.reuse ;  /* 0x000000080b0c7c19 */ /* 0x100fe40008001202 */
[----:B------:R-:W-:Y:S01]  /*296a0*/  SHF.R.U32.HI R3, RZ, UR8, R2 ;  /* 0x00000008ff037c19 */ /* 0x000fe20008011602 */
[----:B------:R-:W-:-:S03]  /*296b0*/  ULDC UR8, c[0x0][0x658] ;  /* 0x0001960000087ab9 */ /* 0x000fc60000000800 */
[--C-:B------:R-:W-:Y:S02]  /*296c0*/  SHF.R.U64 R13, R12, UR8, R3.reuse ;  /* 0x000000080c0d7c19 */ /* 0x100fe40008001203 */
[----:B------:R-:W-:-:S03]  /*296d0*/  SHF.R.U32.HI R14, RZ, UR8, R3 ;  /* 0x00000008ff0e7c19 */ /* 0x000fc60008011603 */
[----:B------:R-:W-:Y:S02]  /*296e0*/  IMAD.MOV.U32 R2, RZ, RZ, R13 ;  /* 0x000000ffff027224 */ /* 0x000fe400078e000d */
        /* <DEDUP_REMOVED lines=12> */
.L_x_569:
[----:B------:R-:W-:Y:S01]  /*297b0*/  ULDC UR8, c[0x0][0x648] ;  /* 0x0001920000087ab9 */ /* 0x000fe20000000800 */
[----:B------:R-:W-:Y:S02]  /*297c0*/  LOP3.LUT R12, R12, UR20, RZ, 0xc0, !PT ;  /* 0x000000140c0c7c12 */ /* 0x000fe4000f8ec0ff */
[----:B------:R-:W-:Y:S01]  /*297d0*/  SHF.R.U64 R3, R2, UR8, R3 ;  /* 0x0000000802037c19 */ /* 0x000fe20008001203 */
[----:B------:R-:W-:-:S04]  /*297e0*/  ULDC UR8, c[0x0][0x638] ;  /* 0x00018e0000087ab9 */ /* 0x000fc80000000800 */
[----:B------:R-:W-:Y:S02]  /*297f0*/  IMAD.MOV R2, RZ, RZ, -R3 ;  /* 0x000000ffff027224 */ /* 0x000fe400078e0a03 */
[----:B------:R-:W-:Y:S02]  /*29800*/  IMAD R5, R3, UR6, R12 ;  /* 0x0000000603057c24 */ /* 0x000fe4000f8e020c */
[----:B------:R-:W-:Y:S01]  /*29810*/  IMAD R13, R2, UR8, R13 ;  /* 0x00000008020d7c24 */ /* 0x000fe2000f8e020d */
[----:B------:R-:W-:Y:S01]  /*29820*/  ULDC UR8, c[0x0][0x610] ;  /* 0x0001840000087ab9 */ /* 0x000fe20000000800 */
[----:B------:R-:W-:Y:S01]  /*29830*/  LOP3.LUT R2, R11, UR5, RZ, 0xc0, !PT ;  /* 0x000000050b027c12 */ /* 0x000fe2000f8ec0ff */
[----:B------:R-:W-:Y:S01]  /*29840*/  IMAD R8, R5, UR8, R8 ;  /* 0x0000000805087c24 */ /* 0x000fe2000f8e0208 */
[----:B------:R-:W-:-:S03]  /*29850*/  ULDC UR8, c[0x0][0x600] ;  /* 0x0001800000087ab9 */ /* 0x000fc60000000800 */
[----:B------:R-:W-:Y:S02]  /*29860*/  IMAD R13, R13, UR8, R2 ;  /* 0x000000080d0d7c24 */ /* 0x000fe4000f8e0202 */
[----:B------:R-:W-:-:S03]  /*29870*/  IMAD.MOV.U32 R2, RZ, RZ, 0x1 ;  /* 0x00000001ff027424 */ /* 0x000fc600078e00ff */
[----:B------:R-:W-:Y:S02]  /*29880*/  SEL R4, R13, R8, !P4 ;  /* 0x000000080d047207 */ /* 0x000fe40006000000 */
[----:B------:R-:W-:-:S07]  /*29890*/  SEL R5, R8, R13, !P4 ;  /* 0x0000000d08057207 */ /* 0x000fce0006000000 */
.L_x_567:
[----:B------:R-:W-:Y:S05]  /*298a0*/  BSYNC B1 ;  /* 0x0000000000017941 */ /* 0x000fea0003800000 */
.L_x_566:
[----:B------:R-:W-:-:S13]  /*298b0*/  LOP3.LUT P0, RZ, R2, 0xff, RZ, 0xc0, !PT ;  /* 0x000000ff02ff7812 */ /* 0x000fda000780c0ff */
[----:B------:R-:W-:Y:S05]  /*298c0*/  @P0 BRA `(.L_x_570) ;  /* 0xfffffff400300947 */ /* 0x000fea000383ffff */
[----:B------:R-:W-:Y:S05]  /*298d0*/  BSYNC B0 ;  /* 0x0000000000007941 */ /* 0x000fea0003800000 */
.L_x_559:
[----:B------:R-:W-:-:S03]  /*298e0*/  UMOV UR8, 0xffffffff ;  /* 0xffffffff00087882 */ /* 0x000fc60000000000 */
[----:B------:R-:W-:Y:S05]  /*298f0*/  BRA.DIV UR8, `(.L_x_571) ;  /* 0x0000000608047947 */ /* 0x000fea000b800000 */
[----:B------:R-:W-:-:S13]  /*29900*/  ELECT P0, URZ, PT ;  /* 0x00000000003f782f */ /* 0x000fda0003800000 */
.L_x_584:
[----:B------:R-:W-:Y:S04]  /*29910*/  BSSY B0, `(.L_x_572) ;  /* 0x0000023000007945 */ /* 0x000fe80003800000 */
[----:B------:R-:W-:Y:S05]  /*29920*/  @!P0 BRA `(.L_x_573) ;  /* 0x0000000000848947 */ /* 0x000fea0003800000 */
[----:B------:R-:W-:-:S04]  /*29930*/  ULOP3.LUT UR8, UR13, 0x2, URZ, 0xfc, !UPT ;  /* 0x000000020d087892 */ /* 0x000fc8000f8efc3f */
[----:B------:R-:W-:-:S06]  /*29940*/  UISETP.NE.AND UP0, UPT, UR8, 0x3, UPT ;  /* 0x000000030800788c */ /* 0x000fcc000bf05270 */
[----:B------:R-:W-:-:S13]  /*29950*/  PLOP3.LUT P0, PT, PT, PT, UP0, 0x80, 0x0 ;  /* 0x000000000000781c */ /* 0x000fda0003f0f008 */
[----:B------:R-:W-:Y:S05]  /*29960*/  @!P0 BRA `(.L_x_574) ;  /* 0x0000000000048947 */ /* 0x000fea0003800000 */
[----:B------:R-:W-:Y:S01]  /*29970*/  BPT.TRAP 0x1 ;  /* 0x000000040000795c */ /* 0x000fe20000300000 */
.L_x_574:
[----:B------:R-:W0:Y:S01]  /*29980*/  S2R R3, SR_CgaCtaId ;  /* 0x0000000000037919 */ /* 0x000e220000008800 */
[----:B------:R-:W-:Y:S02]  /*29990*/  MOV R0, 0x400 ;  /* 0x0000040000007802 */ /* 0x000fe40000000f00 */
[----:B------:R-:W-:Y:S02]  /*299a0*/  SHF.L.U32 R2, R6, 0x1f, RZ ;  /* 0x0000001f06027819 */ /* 0x000fe400000006ff */
[----:B0-----:R-:W-:-:S05]  /*299b0*/  LEA R0, R3, R0, 0x18 ;  /* 0x0000000003007211 */ /* 0x001fca00078ec0ff */
[----:B------:R-:W-:-:S04]  /*299c0*/  VIADD R0, R0, 0x18 ;  /* 0x0000001800007836 */ /* 0x000fc80000000000 */
[----:B------:R-:W-:-:S04]  /*299d0*/  IMAD R3, R7, 0x8, R0 ;  /* 0x0000000807037824 */ /* 0x000fc800078e0200 */
[----:B------:R-:W0:Y:S02]  /*299e0*/  SYNCS.PHASECHK.TRANS64.TRYWAIT P0, [R3+URZ], R2 ;  /* 0x00000002030075a7 */ /* 0x000e24000800017f */
[----:B0-----:R-:W-:Y:S05]  /*299f0*/  @!P0 BRA `(.L_x_575) ;  /* 0x0000000000e48947 */ /* 0x001fea0003800000 */
.L_x_585:
[----:B------:R-:W-:-:S05]  /*29a00*/  VIADD R7, R7, 0x1 ;  /* 0x0000000107077836 */ /* 0x000fca0000000000 */
[----:B------:R-:W-:-:S04]  /*29a10*/  ISETP.NE.AND P0, PT, R7, 0x3, PT ;  /* 0x000000030700780c */ /* 0x000fc80003f05270 */
[----:B0-----:R-:W-:Y:S02]  /*29a20*/  SEL R3, RZ, 0x1, P0 ;  /* 0x00000001ff037807 */ /* 0x001fe40000000000 */
[----:B------:R-:W-:Y:S02]  /*29a30*/  SEL R7, R7, RZ, P0 ;  /* 0x000000ff07077207 */ /* 0x000fe40000000000 */
[----:B------:R-:W-:-:S03]  /*29a40*/  LOP3.LUT R5, R6, R3, RZ, 0x3c, !PT ;  /* 0x0000000306057212 */ /* 0x000fc600078e3cff */
[----:B------:R-:W-:Y:S01]  /*29a50*/  IMAD R3, R7, 0x8, R0 ;  /* 0x0000000807037824 */ /* 0x000fe200078e0200 */
[----:B------:R-:W-:-:S04]  /*29a60*/  SHF.L.U32 R2, R5, 0x1f, RZ ;  /* 0x0000001f05027819 */ /* 0x000fc800000006ff */
[----:B------:R-:W0:Y:S02]  /*29a70*/  SYNCS.PHASECHK.TRANS64.TRYWAIT P0, [R3+URZ], R2 ;  /* 0x00000002030075a7 */ /* 0x000e24000800017f */
[----:B0-----:R-:W-:Y:S05]  /*29a80*/  @!P0 BRA `(.L_x_576) ;  /* 0x0000000000d48947 */ /* 0x001fea0003800000 */
.L_x_586:
[----:B0-----:R-:W-:-:S05]  /*29a90*/  VIADD R2, R7, 0x1 ;  /* 0x0000000107027836 */ /* 0x001fca0000000000 */
[----:B------:R-:W-:-:S04]  /*29aa0*/  ISETP.NE.AND P0, PT, R2, 0x3, PT ;  /* 0x000000030200780c */ /* 0x000fc80003f05270 */
[----:B------:R-:W-:Y:S02]  /*29ab0*/  SEL R4, RZ, 0x1, P0 ;  /* 0x00000001ff047807 */ /* 0x000fe40000000000 */
[----:B------:R-:W-:Y:S02]  /*29ac0*/  SEL R3, R2, RZ, P0 ;  /* 0x000000ff02037207 */ /* 0x000fe40000000000 */
[----:B------:R-:W-:-:S03]  /*29ad0*/  LOP3.LUT R4, R5, R4, RZ, 0x3c, !PT ;  /* 0x0000000405047212 */ /* 0x000fc600078e3cff */
[----:B------:R-:W-:Y:S01]  /*29ae0*/  IMAD R3, R3, 0x8, R0 ;  /* 0x0000000803037824 */ /* 0x000fe200078e0200 */
[----:B------:R-:W-:-:S07]  /*29af0*/  SHF.L.U32 R0, R4, 0x1f, RZ ;  /* 0x0000001f04007819 */ /* 0x000fce00000006ff */
.L_x_577:
[----:B0-----:R0:W1:Y:S02]  /*29b00*/  SYNCS.PHASECHK.TRANS64.TRYWAIT P0, [R3+URZ], R0 ;  /* 0x00000000030075a7 */ /* 0x001064000800017f */
[----:B-1----:R-:W-:Y:S05]  /*29b10*/  @!P0 NANOSLEEP.SYNCS 0x989680 ;  /* 0x009896800000895d */ /* 0x002fea0003900000 */
[----:B------:R-:W1:Y:S02]  /*29b20*/  @!P0 SYNCS.PHASECHK.TRANS64 P0, [R3+URZ], R0 ;  /* 0x00000000030085a7 */ /* 0x000e64000800007f */
[----:B-1----:R-:W-:Y:S05]  /*29b30*/  @!P0 BRA `(.L_x_577) ;  /* 0xfffffffc00f08947 */ /* 0x002fea000383ffff */
.L_x_573:
[----:B------:R-:W-:Y:S05]  /*29b40*/  BSYNC B0 ;  /* 0x0000000000007941 */ /* 0x000fea0003800000 */
.L_x_572:
[----:B------:R-:W-:Y:S05]  /*29b50*/  EXIT ;  /* 0x000000000000794d */ /* 0x000fea0003800000 */
.L_x_21:
[----:B--2---:R-:W-:-:S04]  /*29b60*/  IMAD.U32 R3, RZ, RZ, UR6 ;  /* 0x00000006ff037e24 */ /* 0x004fc8000f8e00ff */
[----:B------:R2:W3:Y:S03]  /*29b70*/  SYNCS.PHASECHK.TRANS64.TRYWAIT P0, [R3+URZ], R0 ;  /* 0x00000000030075a7 */ /* 0x0004e6000800017f */
[----:B---3--:R-:W-:Y:S05]  /*29b80*/  @!P0 NANOSLEEP.SYNCS 0x989680 ;  /* 0x009896800000895d */ /* 0x008fea0003900000 */
[----:B------:R-:W3:Y:S02]  /*29b90*/  @!P0 SYNCS.PHASECHK.TRANS64 P0, [R3+URZ], R0 ;  /* 0x00000000030085a7 */ /* 0x000ee4000800007f */
[----:B---3--:R-:W-:Y:S05]  /*29ba0*/  @!P0 BRA `(.L_x_21) ;  /* 0xfffffffc00ec8947 */ /* 0x008fea000383ffff */
[----:B------:R-:W-:Y:S05]  /*29bb0*/  BRA `(.L_x_20) ;  /* 0xfffffd9000807947 */ /* 0x000fea000383ffff */
.L_x_27:
[----:B-----5:R2:W-:Y:S02]  /*29bc0*/  STL [R1+0x470], R2 ;  /* 0x0004700201007387 */ /* 0x0205e40000100800 */
[----:B--2---:R-:W-:-:S04]  /*29bd0*/  IMAD.U32 R2, RZ, RZ, UR16 ;  /* 0x00000010ff027e24 */ /* 0x004fc8000f8e00ff */
[----:B------:R2:W3:Y:S03]  /*29be0*/  SYNCS.PHASECHK.TRANS64.TRYWAIT P0, [R2+URZ], R0 ;  /* 0x00000000020075a7 */ /* 0x0004e6000800017f */
[----:B---3--:R-:W-:Y:S05]  /*29bf0*/  @!P0 NANOSLEEP.SYNCS 0x989680 ;  /* 0x009896800000895d */ /* 0x008fea0003900000 */
[----:B------:R2:W3:Y:S02]  /*29c00*/  @!P0 SYNCS.PHASECHK.TRANS64 P0, [R2+URZ], R0 ;  /* 0x00000000020085a7 */ /* 0x0004e4000800007f */
[----:B--2---:R2:W5:Y:S02]  /*29c10*/  LDL.LU R2, [R1+0x470] ;  /* 0x0004700001027983 */ /* 0x0045640000300800 */
[----:B--23--:R-:W-:Y:S05]  /*29c20*/  @!P0 BRA `(.L_x_27) ;  /* 0xfffffffc00e48947 */ /* 0x00cfea000383ffff */
[----:B------:R-:W-:Y:S05]  /*29c30*/  BRA `(.L_x_26) ;  /* 0xfffffdf400347947 */ /* 0x000fea000383ffff */
.L_x_560:
[----:B------:R-:W-:Y:S01]  /*29c40*/  BSSY B1, `(.L_x_578) ;  /* 0x0000006000017945 */ /* 0x000fe20003800000 */
[----:B------:R-:W-:-:S07]  /*29c50*/  IMAD.MOV.U32 R2, RZ, RZ, -0x1 ;  /* 0xffffffffff027424 */ /* 0x000fce00078e00ff */
[----:B------:R-:W-:Y:S05]  /*29c60*/  WARPSYNC.COLLECTIVE R2, `(.L_x_579) ;  /* 0x00000000020c7348 */ /* 0x000fea0003c00000 */
[----:B------:R-:W-:Y:S02]  /*29c70*/  ELECT P0, UR62, PT ;  /* 0x00000000003e782f */ /* 0x000fe40003800000 */
[----:B------:R-:W-:Y:S01]  /*29c80*/  MOV R2, UR62 ;  /* 0x0000003e00027c02 */ /* 0x000fe20008000f00 */
[----:B------:R-:W-:Y:S10]  /*29c90*/  ENDCOLLECTIVE ;  /* 0x000000000000791b */ /* 0x000ff40003800000 */
.L_x_579:
[----:B------:R-:W-:Y:S05]  /*29ca0*/  BSYNC B1 ;  /* 0x0000000000017941 */ /* 0x000fea0003800000 */
.L_x_578:
[----:B------:R-:W-:Y:S05]  /*29cb0*/  BRA `(.L_x_580) ;  /* 0xfffffff000407947 */ /* 0x000fea000383ffff */
.L_x_563:
[----:B0-----:R0:W1:Y:S02]  /*29cc0*/  SYNCS.PHASECHK.TRANS64.TRYWAIT P0, [R12+URZ+0x18], R11 ;  /* 0x0000180b0c0075a7 */ /* 0x001064000800017f */
[----:B-1----:R-:W-:Y:S05]  /*29cd0*/  @!P0 NANOSLEEP.SYNCS 0x989680 ;  /* 0x009896800000895d */ /* 0x002fea0003900000 */
[----:B------:R-:W1:Y:S02]  /*29ce0*/  @!P0 SYNCS.PHASECHK.TRANS64 P0, [R12+URZ+0x18], R11 ;  /* 0x0000180b0c0085a7 */ /* 0x000e64000800007f */
[----:B-1----:R-:W-:Y:S05]  /*29cf0*/  @!P0 BRA `(.L_x_563) ;  /* 0xfffffffc00f08947 */ /* 0x002fea000383ffff */
[----:B------:R-:W-:Y:S05]  /*29d00*/  BRA `(.L_x_581) ;  /* 0xfffffff000787947 */ /* 0x000fea000383ffff */
.L_x_571:
[----:B------:R-:W-:Y:S01]  /*29d10*/  BSSY B0, `(.L_x_582) ;  /* 0x0000006000007945 */ /* 0x000fe20003800000 */
[----:B------:R-:W-:-:S07]  /*29d20*/  IMAD.MOV.U32 R2, RZ, RZ, -0x1 ;  /* 0xffffffffff027424 */ /* 0x000fce00078e00ff */
[----:B------:R-:W-:Y:S05]  /*29d30*/  WARPSYNC.COLLECTIVE R2, `(.L_x_583) ;  /* 0x00000000020c7348 */ /* 0x000fea0003c00000 */
[----:B------:R-:W-:Y:S02]  /*29d40*/  ELECT P0, UR62, PT ;  /* 0x00000000003e782f */ /* 0x000fe40003800000 */
[----:B------:R-:W-:Y:S01]  /*29d50*/  MOV R2, UR62 ;  /* 0x0000003e00027c02 */ /* 0x000fe20008000f00 */
[----:B------:R-:W-:Y:S10]  /*29d60*/  ENDCOLLECTIVE ;  /* 0x000000000000791b */ /* 0x000ff40003800000 */
.L_x_583:
[----:B------:R-:W-:Y:S05]  /*29d70*/  BSYNC B0 ;  /* 0x0000000000007941 */ /* 0x000fea0003800000 */
.L_x_582:
[----:B------:R-:W-:Y:S05]  /*29d80*/  BRA `(.L_x_584) ;  /* 0xfffffff800e07947 */ /* 0x000fea000383ffff */
.L_x_575:
[----:B0-----:R0:W1:Y:S02]  /*29d90*/  SYNCS.PHASECHK.TRANS64.TRYWAIT P0, [R3+URZ], R2 ;  /* 0x00000002030075a7 */ /* 0x001064000800017f */
[----:B-1----:R-:W-:Y:S05]  /*29da0*/  @!P0 NANOSLEEP.SYNCS 0x989680 ;  /* 0x009896800000895d */ /* 0x002fea0003900000 */
[----:B------:R-:W1:Y:S02]  /*29db0*/  @!P0 SYNCS.PHASECHK.TRANS64 P0, [R3+URZ], R2 ;  /* 0x00000002030085a7 */ /* 0x000e64000800007f */
[----:B-1----:R-:W-:Y:S05]  /*29dc0*/  @!P0 BRA `(.L_x_575) ;  /* 0xfffffffc00f08947 */ /* 0x002fea000383ffff */
[----:B------:R-:W-:Y:S05]  /*29dd0*/  BRA `(.L_x_585) ;  /* 0xfffffffc00087947 */ /* 0x000fea000383ffff */
.L_x_576:
[----:B0-----:R0:W1:Y:S02]  /*29de0*/  SYNCS.PHASECHK.TRANS64.TRYWAIT P0, [R3+URZ], R2 ;  /* 0x00000002030075a7 */ /* 0x001064000800017f */
[----:B-1----:R-:W-:Y:S05]  /*29df0*/  @!P0 NANOSLEEP.SYNCS 0x989680 ;  /* 0x009896800000895d */ /* 0x002fea0003900000 */
[----:B------:R-:W1:Y:S02]  /*29e00*/  @!P0 SYNCS.PHASECHK.TRANS64 P0, [R3+URZ], R2 ;  /* 0x00000002030085a7 */ /* 0x000e64000800007f */
[----:B-1----:R-:W-:Y:S05]  /*29e10*/  @!P0 BRA `(.L_x_576) ;  /* 0xfffffffc00f08947 */ /* 0x002fea000383ffff */
[----:B------:R-:W-:Y:S05]  /*29e20*/  BRA `(.L_x_586) ;  /* 0xfffffffc00187947 */ /* 0x000fea000383ffff */
.L_x_587:
[----:B------:R-:W-:-:S00]  /*29e30*/  BRA `(.L_x_587) ;  /* 0xfffffffc00fc7947 */ /* 0x000fc0000383ffff */
[----:B------:R-:W-:-:S00]  /*29e40*/  NOP ;  /* 0x0000000000007918 */ /* 0x000fc00000000000 */
        /* <DEDUP_REMOVED lines=11> */
.L_x_588:


//--------------------- .nv.shared._ZN7cutlass13device_kernelINS_4gemm6kernel13GemmUniversalIN4cute5tupleIJiiiiEEENS1_10collective13CollectiveMmaINS1_37MainloopSm90TmaGmmaWarpSpecializedFP8ILi3ENS5_IJNS4_1CILi8EEENSA_ILi1EEESC_EEENS1_35KernelTmaWarpSpecializedCooperativeEEENS5_IJNSA_ILi256EEESG_NSA_ILi128EEEEEENS_12float_e4m3_tENS5_IJlSC_lEEESJ_SK_NS4_8TiledMMAINS4_8MMA_AtomIJNS4_4SM904GMMA31MMA_64x256x32_F32E4M3E4M3_SS_TNILNSO_7ScaleInE1ELSQ_1EEEEEENS4_6LayoutINS5_IJNSA_ILi2EEESC_SC_EEENS5_IJSC_NSA_ILi0EEESW_EEEEENS5_IJNS4_10UnderscoreESZ_SZ_EEEEENS4_13SM90_TMA_LOADENS4_14ComposedLayoutINS4_7SwizzleILi3ELi4ELi3EEENS4_18smem_ptr_flag_bitsILi8EEENST_INS5_IJSB_SH_EEENS5_IJSH_SC_EEEEEEEvNS4_8identityENS4_23SM90_TMA_LOAD_MULTICASTES1B_vS1C_EENS_8epilogue10collective6detail29Sm90TmaWarpSpecializedAdapterINS1G_15DefaultEpilogueISJ_SK_SK_NS1F_6thread17LinearCombinationISJ_Li1EffLNS1K_9ScaleType4KindE0ELNS_15FloatRoundStyleE2ESJ_EENS1_15EpilogueDefaultEEEEEvvEEEEvNT_6ParamsE --------------------------
	.section	.nv.shared._ZN7cutlass13device_kernelINS_4gemm6kernel13GemmUniversalIN4cute5tupleIJiiiiEEENS1_10collective13CollectiveMmaINS1_37MainloopSm90TmaGmmaWarpSpecializedFP8ILi3ENS5_IJNS4_1CILi8EEENSA_ILi1EEESC_EEENS1_35KernelTmaWarpSpecializedCooperativeEEENS5_IJNSA_ILi256EEESG_NSA_ILi128EEEEEENS_12float_e4m3_tENS5_IJlSC_lEEESJ_SK_NS4_8TiledMMAINS4_8MMA_AtomIJNS4_4SM904GMMA31MMA_64x256x32_F32E4M3E4M3_SS_TNILNSO_7ScaleInE1ELSQ_1EEEEEENS4_6LayoutINS5_IJNSA_ILi2EEESC_SC_EEENS5_IJSC_NSA_ILi0EEESW_EEEEENS5_IJNS4_10UnderscoreESZ_SZ_EEEEENS4_13SM90_TMA_LOADENS4_14ComposedLayoutINS4_7SwizzleILi3ELi4ELi3EEENS4_18smem_ptr_flag_bitsILi8EEENST_INS5_IJSB_SH_EEENS5_IJSH_SC_EEEEEEEvNS4_8identityENS4_23SM90_TMA_LOAD_MULTICASTES1B_vS1C_EENS_8epilogue10collective6detail29Sm90TmaWarpSpecializedAdapterINS1G_15DefaultEpilogueISJ_SK_SK_NS1F_6thread17LinearCombinationISJ_Li1EffLNS1K_9ScaleType4KindE0ELNS_15FloatRoundStyleE2ESJ_EENS1_15EpilogueDefaultEEEEEvvEEEEvNT_6ParamsE,"aw",@nobits
	.sectionflags	@""
	.align	16
	.zero		1024


//--------------------- .nv.shared.reserved.0     --------------------------
	.section	.nv.shared.reserved.0,"aw",@nobits
	.weak		__nv_reservedSMEM_offset_0_alias
	.size		__nv_reservedSMEM_offset_0_alias, 0, 0
	.other		__nv_reservedSMEM_offset_0_alias,@"STO_CUDA_RESERVED_SHARED STV_DEFAULT"
__nv_reservedSMEM_offset_0_alias:
	.zero		0


//--------------------- .nv.global                --------------------------
	.section	.nv.global,"aw",@nobits
.nv.global:
	.type		_ZN40_INTERNAL_53e73c23_4_k_cu_e63c609a_242184cute1_E,@object
	.size		_ZN40_INTERNAL_53e73c23_4_k_cu_e63c609a_242184cute1_E,(_ZN40_INTERNAL_53e73c23_4_k_cu_e63c609a_242184cuda3std3__45__cpo6cbeginE - _ZN40_INTERNAL_53e73c23_4_k_cu_e63c609a_242184cute1_E)
_ZN40_INTERNAL_53e73c23_4_k_cu_e63c609a_242184cute1_E:
	.zero		1
	.type		_ZN40_INTERNAL_53e73c23_4_k_cu_e63c609a_242184cuda3std3__45__cpo6cbeginE,@object
	.size		_ZN40_INTERNAL_53e73c23_4_k_cu_e63c609a_242184cuda3std3__45__cpo6cbeginE,(_ZN40_INTERNAL_53e73c23_4_k_cu_e63c609a_242184cuda3std3__48in_placeE - _ZN40_INTERNAL_53e73c23_4_k_cu_e63c609a_242184cuda3std3__45__cpo6cbeginE)
_ZN40_INTERNAL_53e73c23_4_k_cu_e63c609a_242184cuda3std3__45__cpo6cbeginE:
	.zero		1
	.type		_ZN40_INTERNAL_53e73c23_4_k_cu_e63c609a_242184cuda3std3__48in_placeE,@object
	.size		_ZN40_INTERNAL_53e73c23_4_k_cu_e63c609a_242184cuda3std3__48in_placeE,(_ZN40_INTERNAL_53e73c23_4_k_cu_e63c609a_242184cuda3std6ranges3__45__cpo9iter_moveE - _ZN40_INTERNAL_53e73c23_4_k_cu_e63c609a_242184cuda3std3__48in_placeE)
_ZN40_INTERNAL_53e73c23_4_k_cu_e63c609a_242184cuda3std3__48in_placeE:
	.zero		1
	.type		_ZN40_INTERNAL_53e73c23_4_k_cu_e63c609a_242184cuda3std6ranges3__45__cpo9iter_moveE,@object
	.size		_ZN40_INTERNAL_53e73c23_4_k_cu_e63c609a_242184cuda3std6ranges3__45__cpo9iter_moveE,(_ZN40_INTERNAL_53e73c23_4_k_cu_e63c609a_242184cuda3std3__45__cpo5beginE - _ZN40_INTERNAL_53e73c23_4_k_cu_e63c609a_242184cuda3std6ranges3__45__cpo9iter_moveE)
_ZN40_INTERNAL_53e73c23_4_k_cu_e63c609a_242184cuda3std6ranges3__45__cpo9iter_moveE:
	.zero		1
	.type		_ZN40_INTERNAL_53e73c23_4_k_cu_e63c609a_242184cuda3std3__45__cpo5beginE,@object
	.size		_ZN40_INTERNAL_53e73c23_4_k_cu_e63c609a_242184cuda3std3__45__cpo5beginE,(_ZN40_INTERNAL_53e73c23_4_k_cu_e63c609a_242184cuda3std3__442_GLOBAL__N__53e73c23_4_k_cu_e63c609a_242186ignoreE - _ZN40_INTERNAL_53e73c23_4_k_cu_e63c609a_242184cuda3std3__45__cpo5beginE)
_ZN40_INTERNAL_53e73c23_4_k_cu_e63c609a_242184cuda3std3__45__cpo5beginE:
	.zero		1
	.type		_ZN40_INTERNAL_53e73c23_4_k_cu_e63c609a_242184cuda3std3__442_GLOBAL__N__53e73c23_4_k_cu_e63c609a_242186ignoreE,@object
	.size		_ZN40_INTERNAL_53e73c23_4_k_cu_e63c609a_242184cuda3std3__442_GLOBAL__N__53e73c23_4_k_cu_e63c609a_242186ignoreE,(_ZN40_INTERNAL_53e73c23_4_k_cu_e63c609a_242184cute7productE - _ZN40_INTERNAL_53e73c23_4_k_cu_e63c609a_242184cuda3std3__442_GLOBAL__N__53e73c23_4_k_cu_e63c609a_242186ignoreE)
_ZN40_INTERNAL_53e73c23_4_k_cu_e63c609a_242184cuda3std3__442_GLOBAL__N__53e73c23_4_k_cu_e63c609a_242186ignoreE:
	.zero		1
	.type		_ZN40_INTERNAL_53e73c23_4_k_cu_e63c609a_242184cute7productE,@object
	.size		_ZN40_INTERNAL_53e73c23_4_k_cu_e63c609a_242184cute7productE,(_ZN40_INTERNAL_53e73c23_4_k_cu_e63c609a_242184cuda3std3__45__cpo3endE - _ZN40_INTERNAL_53e73c23_4_k_cu_e63c609a_242184cute7productE)
_ZN40_INTERNAL_53e73c23_4_k_cu_e63c609a_242184cute7productE:
	.zero		1
	.type		_ZN40_INTERNAL_53e73c23_4_k_cu_e63c609a_242184cuda3std3__45__cpo3endE,@object
	.size		_ZN40_INTERNAL_53e73c23_4_k_cu_e63c609a_242184cuda3std3__45__cpo3endE,(_ZN40_INTERNAL_53e73c23_4_k_cu_e63c609a_242184cuda3std3__419piecewise_constructE - _ZN40_INTERNAL_53e73c23_4_k_cu_e63c609a_242184cuda3std3__45__cpo3endE)
_ZN40_INTERNAL_53e73c23_4_k_cu_e63c609a_242184cuda3std3__45__cpo3endE:
	.zero		1
	.type		_ZN40_INTERNAL_53e73c23_4_k_cu_e63c609a_242184cuda3std3__419piecewise_constructE,@object
	.size		_ZN40_INTERNAL_53e73c23_4_k_cu_e63c609a_242184cuda3std3__419piecewise_constructE,(_ZN40_INTERNAL_53e73c23_4_k_cu_e63c609a_242184cuda3std3__45__cpo4cendE - _ZN40_INTERNAL_53e73c23_4_k_cu_e63c609a_242184cuda3std3__419piecewise_constructE)
_ZN40_INTERNAL_53e73c23_4_k_cu_e63c609a_242184cuda3std3__419piecewise_constructE:
	.zero		1
	.type		_ZN40_INTERNAL_53e73c23_4_k_cu_e63c609a_242184cuda3std3__45__cpo4cendE,@object
	.size		_ZN40_INTERNAL_53e73c23_4_k_cu_e63c609a_242184cuda3std3__45__cpo4cendE,(_ZN40_INTERNAL_53e73c23_4_k_cu_e63c609a_242184cuda3std6ranges3__45__cpo4swapE - _ZN40_INTERNAL_53e73c23_4_k_cu_e63c609a_242184cuda3std3__45__cpo4cendE)
_ZN40_INTERNAL_53e73c23_4_k_cu_e63c609a_242184cuda3std3__45__cpo4cendE:
	.zero		1
	.type		_ZN40_INTERNAL_53e73c23_4_k_cu_e63c609a_242184cuda3std6ranges3__45__cpo4swapE,@object
	.size		_ZN40_INTERNAL_53e73c23_4_k_cu_e63c609a_242184cuda3std6ranges3__45__cpo4swapE,(.L_7 - _ZN40_INTERNAL_53e73c23_4_k_cu_e63c609a_242184cuda3std6ranges3__45__cpo4swapE)
_ZN40_INTERNAL_53e73c23_4_k_cu_e63c609a_242184cuda3std6ranges3__45__cpo4swapE:
	.zero		1
.L_7:


//--------------------- .nv.constant0._ZN7cutlass13device_kernelINS_4gemm6kernel13GemmUniversalIN4cute5tupleIJiiiiEEENS1_10collective13CollectiveMmaINS1_37MainloopSm90TmaGmmaWarpSpecializedFP8ILi3ENS5_IJNS4_1CILi8EEENSA_ILi1EEESC_EEENS1_35KernelTmaWarpSpecializedCooperativeEEENS5_IJNSA_ILi256EEESG_NSA_ILi128EEEEEENS_12float_e4m3_tENS5_IJlSC_lEEESJ_SK_NS4_8TiledMMAINS4_8MMA_AtomIJNS4_4SM904GMMA31MMA_64x256x32_F32E4M3E4M3_SS_TNILNSO_7ScaleInE1ELSQ_1EEEEEENS4_6LayoutINS5_IJNSA_ILi2EEESC_SC_EEENS5_IJSC_NSA_ILi0EEESW_EEEEENS5_IJNS4_10UnderscoreESZ_SZ_EEEEENS4_13SM90_TMA_LOADENS4_14ComposedLayoutINS4_7SwizzleILi3ELi4ELi3EEENS4_18smem_ptr_flag_bitsILi8EEENST_INS5_IJSB_SH_EEENS5_IJSH_SC_EEEEEEEvNS4_8identityENS4_23SM90_TMA_LOAD_MULTICASTES1B_vS1C_EENS_8epilogue10collective6detail29Sm90TmaWarpSpecializedAdapterINS1G_15DefaultEpilogueISJ_SK_SK_NS1F_6thread17LinearCombinationISJ_Li1EffLNS1K_9ScaleType4KindE0ELNS_15FloatRoundStyleE2ESJ_EENS1_15EpilogueDefaultEEEEEvvEEEEvNT_6ParamsE --------------------------
	.section	.nv.constant0._ZN7cutlass13device_kernelINS_4gemm6kernel13GemmUniversalIN4cute5tupleIJiiiiEEENS1_10collective13CollectiveMmaINS1_37MainloopSm90TmaGmmaWarpSpecializedFP8ILi3ENS5_IJNS4_1CILi8EEENSA_ILi1EEESC_EEENS1_35KernelTmaWarpSpecializedCooperativeEEENS5_IJNSA_ILi256EEESG_NSA_ILi128EEEEEENS_12float_e4m3_tENS5_IJlSC_lEEESJ_SK_NS4_8TiledMMAINS4_8MMA_AtomIJNS4_4SM904GMMA31MMA_64x256x32_F32E4M3E4M3_SS_TNILNSO_7ScaleInE1ELSQ_1EEEEEENS4_6LayoutINS5_IJNSA_ILi2EEESC_SC_EEENS5_IJSC_NSA_ILi0EEESW_EEEEENS5_IJNS4_10UnderscoreESZ_SZ_EEEEENS4_13SM90_TMA_LOADENS4_14ComposedLayoutINS4_7SwizzleILi3ELi4ELi3EEENS4_18smem_ptr_flag_bitsILi8EEENST_INS5_IJSB_SH_EEENS5_IJSH_SC_EEEEEEEvNS4_8identityENS4_23SM90_TMA_LOAD_MULTICASTES1B_vS1C_EENS_8epilogue10collective6detail29Sm90TmaWarpSpecializedAdapterINS1G_15DefaultEpilogueISJ_SK_SK_NS1F_6thread17LinearCombinationISJ_Li1EffLNS1K_9ScaleType4KindE0ELNS_15FloatRoundStyleE2ESJ_EENS1_15EpilogueDefaultEEEEEvvEEEEvNT_6ParamsE,"a",@progbits
	.sectionflags	@""
	.align	4
.nv.constant0._ZN7cutlass13device_kernelINS_4gemm6kernel13GemmUniversalIN4cute5tupleIJiiiiEEENS1_10collective13CollectiveMmaINS1_37MainloopSm90TmaGmmaWarpSpecializedFP8ILi3ENS5_IJNS4_1CILi8EEENSA_ILi1EEESC_EEENS1_35KernelTmaWarpSpecializedCooperativeEEENS5_IJNSA_ILi256EEESG_NSA_ILi128EEEEEENS_12float_e4m3_tENS5_IJlSC_lEEESJ_SK_NS4_8TiledMMAINS4_8MMA_AtomIJNS4_4SM904GMMA31MMA_64x256x32_F32E4M3E4M3_SS_TNILNSO_7ScaleInE1ELSQ_1EEEEEENS4_6LayoutINS5_IJNSA_ILi2EEESC_SC_EEENS5_IJSC_NSA_ILi0EEESW_EEEEENS5_IJNS4_10UnderscoreESZ_SZ_EEEEENS4_13SM90_TMA_LOADENS4_14ComposedLayoutINS4_7SwizzleILi3ELi4ELi3EEENS4_18smem_ptr_flag_bitsILi8EEENST_INS5_IJSB_SH_EEENS5_IJSH_SC_EEEEEEEvNS4_8identityENS4_23SM90_TMA_LOAD_MULTICASTES1B_vS1C_EENS_8epilogue10collective6detail29Sm90TmaWarpSpecializedAdapterINS1G_15DefaultEpilogueISJ_SK_SK_NS1F_6thread17LinearCombinationISJ_Li1EffLNS1K_9ScaleType4KindE0ELNS_15FloatRoundStyleE2ESJ_EENS1_15EpilogueDefaultEEEEEvvEEEEvNT_6ParamsE:
	.zero		1664


//--------------------- SYMBOLS --------------------------

	.type		.nv.reservedSmem.offset0,@object
	.size		.nv.reservedSmem.offset0,0x4
